//
// Generated by NVIDIA NVVM Compiler
//
// Compiler Build ID: CL-36424714
// Cuda compilation tools, release 13.0, V13.0.88
// Based on NVVM 20.0.0
//

.version 9.0
.target sm_100
.address_size 64

	// .globl	_Z8kuramotoPiPdS0_S0_S0_id
.func  (.param .align 16 .b8 func_retval0[16]) __internal_trig_reduction_slowpathd
(
	.param .b64 __internal_trig_reduction_slowpathd_param_0
)
;
.global .align 8 .b8 __cudart_i2opi_d[144] = {8, 93, 141, 31, 177, 95, 251, 107, 234, 146, 82, 138, 247, 57, 7, 61, 123, 241, 229, 235, 199, 186, 39, 117, 45, 234, 95, 158, 102, 63, 70, 79, 183, 9, 203, 39, 207, 126, 54, 109, 31, 109, 10, 90, 139, 17, 47, 239, 15, 152, 5, 222, 255, 151, 248, 31, 59, 40, 249, 189, 139, 95, 132, 156, 244, 57, 83, 131, 57, 214, 145, 57, 65, 126, 95, 180, 38, 112, 156, 233, 132, 68, 187, 46, 245, 53, 130, 232, 62, 167, 41, 177, 28, 235, 29, 254, 28, 146, 209, 9, 234, 46, 73, 6, 224, 210, 77, 66, 58, 110, 36, 183, 97, 197, 187, 222, 171, 99, 81, 254, 65, 144, 67, 60, 153, 149, 98, 219, 192, 221, 52, 245, 209, 87, 39, 252, 41, 21, 68, 78, 110, 131, 249, 162};
.global .align 16 .b8 __cudart_sin_cos_coeffs[128] = {70, 210, 176, 44, 241, 229, 90, 190, 146, 227, 172, 105, 227, 29, 199, 62, 161, 98, 219, 25, 160, 1, 42, 191, 24, 8, 17, 17, 17, 17, 129, 63, 84, 85, 85, 85, 85, 85, 197, 191, 0, 0, 0, 0, 0, 0, 0, 0, 0, 0, 0, 0, 0, 0, 0, 0, 100, 129, 253, 32, 131, 255, 168, 189, 40, 133, 239, 193, 167, 238, 33, 62, 217, 230, 6, 142, 79, 126, 146, 190, 233, 188, 221, 25, 160, 1, 250, 62, 71, 93, 193, 22, 108, 193, 86, 191, 81, 85, 85, 85, 85, 85, 165, 63, 0, 0, 0, 0, 0, 0, 224, 191, 0, 0, 0, 0, 0, 0, 240, 63};

.visible .entry _Z8kuramotoPiPdS0_S0_S0_id(
	.param .u64 .ptr .align 1 _Z8kuramotoPiPdS0_S0_S0_id_param_0,
	.param .u64 .ptr .align 1 _Z8kuramotoPiPdS0_S0_S0_id_param_1,
	.param .u64 .ptr .align 1 _Z8kuramotoPiPdS0_S0_S0_id_param_2,
	.param .u64 .ptr .align 1 _Z8kuramotoPiPdS0_S0_S0_id_param_3,
	.param .u64 .ptr .align 1 _Z8kuramotoPiPdS0_S0_S0_id_param_4,
	.param .u32 _Z8kuramotoPiPdS0_S0_S0_id_param_5,
	.param .f64 _Z8kuramotoPiPdS0_S0_S0_id_param_6
)
{
	.reg .pred 	%p<10>;
	.reg .b32 	%r<32>;
	.reg .b64 	%rd<35>;
	.reg .b64 	%fd<85>;

	ld.param.u64 	%rd9, [_Z8kuramotoPiPdS0_S0_S0_id_param_0];
	ld.param.u64 	%rd8, [_Z8kuramotoPiPdS0_S0_S0_id_param_1];
	ld.param.u64 	%rd10, [_Z8kuramotoPiPdS0_S0_S0_id_param_2];
	ld.param.u64 	%rd11, [_Z8kuramotoPiPdS0_S0_S0_id_param_3];
	ld.param.u64 	%rd12, [_Z8kuramotoPiPdS0_S0_S0_id_param_4];
	ld.param.u32 	%r15, [_Z8kuramotoPiPdS0_S0_S0_id_param_5];
	ld.param.f64 	%fd17, [_Z8kuramotoPiPdS0_S0_S0_id_param_6];
	cvta.to.global.u64 	%rd13, %rd12;
	cvta.to.global.u64 	%rd14, %rd8;
	cvta.to.global.u64 	%rd15, %rd9;
	cvta.to.global.u64 	%rd16, %rd11;
	cvta.to.global.u64 	%rd17, %rd10;
	mov.u32 	%r16, %tid.x;
	mul.wide.u32 	%rd18, %r16, 8;
	add.s64 	%rd19, %rd17, %rd18;
	ld.global.f64 	%fd82, [%rd19];
	add.s64 	%rd1, %rd16, %rd18;
	st.global.f64 	[%rd1], %fd82;
	mul.lo.s32 	%r28, %r15, 100;
	add.s32 	%r17, %r28, %r16;
	mul.wide.s32 	%rd20, %r17, 8;
	add.s64 	%rd2, %rd14, %rd20;
	add.s64 	%rd3, %rd13, %rd18;
	mul.wide.u32 	%rd21, %r16, 4;
	add.s64 	%rd34, %rd15, %rd21;
	mov.b32 	%r29, 0;
$L__BB0_1:
	ld.param.u64 	%rd33, [_Z8kuramotoPiPdS0_S0_S0_id_param_1];
	mul.wide.s32 	%rd22, %r28, 8;
	cvta.to.global.u64 	%rd23, %rd33;
	add.s64 	%rd24, %rd23, %rd22;
	add.s64 	%rd6, %rd24, 8;
	ld.global.u32 	%r4, [%rd34];
	ld.global.f64 	%fd18, [%rd24];
	ld.global.f64 	%fd19, [%rd2];
	ld.global.f64 	%fd20, [%rd3];
	fma.rn.f64 	%fd21, %fd17, %fd20, %fd19;
	sub.f64 	%fd3, %fd18, %fd21;
	abs.f64 	%fd4, %fd3;
	setp.neu.f64 	%p1, %fd4, 0d7FF0000000000000;
	@%p1 bra 	$L__BB0_3;
	mov.f64 	%fd27, 0d0000000000000000;
	mul.rn.f64 	%fd83, %fd3, %fd27;
	mov.b32 	%r30, 0;
	bra.uni 	$L__BB0_5;
$L__BB0_3:
	mul.f64 	%fd22, %fd3, 0d3FE45F306DC9C883;
	cvt.rni.s32.f64 	%r30, %fd22;
	cvt.rn.f64.s32 	%fd23, %r30;
	fma.rn.f64 	%fd24, %fd23, 0dBFF921FB54442D18, %fd3;
	fma.rn.f64 	%fd25, %fd23, 0dBC91A62633145C00, %fd24;
	fma.rn.f64 	%fd83, %fd23, 0dB97B839A252049C0, %fd25;
	setp.ltu.f64 	%p2, %fd4, 0d41E0000000000000;
	@%p2 bra 	$L__BB0_5;
	{ // callseq 0, 0
	.param .b64 param0;
	st.param.f64 	[param0], %fd3;
	.param .align 16 .b8 retval0[16];
	call.uni (retval0), 
	__internal_trig_reduction_slowpathd, 
	(
	param0
	);
	ld.param.f64 	%fd83, [retval0];
	ld.param.b32 	%r30, [retval0+8];
	} // callseq 0
$L__BB0_5:
	shl.b32 	%r20, %r30, 6;
	cvt.u64.u32 	%rd25, %r20;
	and.b64  	%rd26, %rd25, 64;
	mov.u64 	%rd27, __cudart_sin_cos_coeffs;
	add.s64 	%rd28, %rd27, %rd26;
	mul.rn.f64 	%fd28, %fd83, %fd83;
	and.b32  	%r21, %r30, 1;
	setp.eq.b32 	%p3, %r21, 1;
	selp.f64 	%fd29, 0dBDA8FF8320FD8164, 0d3DE5DB65F9785EBA, %p3;
	ld.global.nc.v2.f64 	{%fd30, %fd31}, [%rd28];
	fma.rn.f64 	%fd32, %fd29, %fd28, %fd30;
	fma.rn.f64 	%fd33, %fd32, %fd28, %fd31;
	ld.global.nc.v2.f64 	{%fd34, %fd35}, [%rd28+16];
	fma.rn.f64 	%fd36, %fd33, %fd28, %fd34;
	fma.rn.f64 	%fd37, %fd36, %fd28, %fd35;
	ld.global.nc.v2.f64 	{%fd38, %fd39}, [%rd28+32];
	fma.rn.f64 	%fd40, %fd37, %fd28, %fd38;
	fma.rn.f64 	%fd41, %fd40, %fd28, %fd39;
	fma.rn.f64 	%fd42, %fd41, %fd83, %fd83;
	fma.rn.f64 	%fd43, %fd41, %fd28, 0d3FF0000000000000;
	selp.f64 	%fd44, %fd43, %fd42, %p3;
	and.b32  	%r22, %r30, 2;
	setp.eq.s32 	%p4, %r22, 0;
	mov.f64 	%fd45, 0d0000000000000000;
	sub.f64 	%fd46, %fd45, %fd44;
	selp.f64 	%fd47, %fd44, %fd46, %p4;
	cvt.rn.f64.s32 	%fd48, %r4;
	mul.f64 	%fd49, %fd48, 0d3FE0000000000000;
	fma.rn.f64 	%fd9, %fd49, %fd47, %fd82;
	st.global.f64 	[%rd1], %fd9;
	ld.global.u32 	%r8, [%rd34+400];
	ld.global.f64 	%fd50, [%rd6];
	ld.global.f64 	%fd51, [%rd2];
	ld.global.f64 	%fd52, [%rd3];
	fma.rn.f64 	%fd53, %fd17, %fd52, %fd51;
	sub.f64 	%fd10, %fd50, %fd53;
	abs.f64 	%fd11, %fd10;
	setp.eq.f64 	%p5, %fd11, 0d7FF0000000000000;
	@%p5 bra 	$L__BB0_8;
	mul.f64 	%fd54, %fd10, 0d3FE45F306DC9C883;
	cvt.rni.s32.f64 	%r31, %fd54;
	cvt.rn.f64.s32 	%fd55, %r31;
	fma.rn.f64 	%fd56, %fd55, 0dBFF921FB54442D18, %fd10;
	fma.rn.f64 	%fd57, %fd55, 0dBC91A62633145C00, %fd56;
	fma.rn.f64 	%fd84, %fd55, 0dB97B839A252049C0, %fd57;
	setp.ltu.f64 	%p6, %fd11, 0d41E0000000000000;
	@%p6 bra 	$L__BB0_9;
	{ // callseq 1, 0
	.param .b64 param0;
	st.param.f64 	[param0], %fd10;
	.param .align 16 .b8 retval0[16];
	call.uni (retval0), 
	__internal_trig_reduction_slowpathd, 
	(
	param0
	);
	ld.param.f64 	%fd84, [retval0];
	ld.param.b32 	%r31, [retval0+8];
	} // callseq 1
	bra.uni 	$L__BB0_9;
$L__BB0_8:
	mov.f64 	%fd59, 0d0000000000000000;
	mul.rn.f64 	%fd84, %fd10, %fd59;
	mov.b32 	%r31, 0;
$L__BB0_9:
	shl.b32 	%r25, %r31, 6;
	cvt.u64.u32 	%rd29, %r25;
	and.b64  	%rd30, %rd29, 64;
	add.s64 	%rd32, %rd27, %rd30;
	mul.rn.f64 	%fd60, %fd84, %fd84;
	and.b32  	%r26, %r31, 1;
	setp.eq.b32 	%p7, %r26, 1;
	selp.f64 	%fd61, 0dBDA8FF8320FD8164, 0d3DE5DB65F9785EBA, %p7;
	ld.global.nc.v2.f64 	{%fd62, %fd63}, [%rd32];
	fma.rn.f64 	%fd64, %fd61, %fd60, %fd62;
	fma.rn.f64 	%fd65, %fd64, %fd60, %fd63;
	ld.global.nc.v2.f64 	{%fd66, %fd67}, [%rd32+16];
	fma.rn.f64 	%fd68, %fd65, %fd60, %fd66;
	fma.rn.f64 	%fd69, %fd68, %fd60, %fd67;
	ld.global.nc.v2.f64 	{%fd70, %fd71}, [%rd32+32];
	fma.rn.f64 	%fd72, %fd69, %fd60, %fd70;
	fma.rn.f64 	%fd73, %fd72, %fd60, %fd71;
	fma.rn.f64 	%fd74, %fd73, %fd84, %fd84;
	fma.rn.f64 	%fd75, %fd73, %fd60, 0d3FF0000000000000;
	selp.f64 	%fd76, %fd75, %fd74, %p7;
	and.b32  	%r27, %r31, 2;
	setp.eq.s32 	%p8, %r27, 0;
	mov.f64 	%fd77, 0d0000000000000000;
	sub.f64 	%fd78, %fd77, %fd76;
	selp.f64 	%fd79, %fd76, %fd78, %p8;
	cvt.rn.f64.s32 	%fd80, %r8;
	mul.f64 	%fd81, %fd80, 0d3FE0000000000000;
	fma.rn.f64 	%fd82, %fd81, %fd79, %fd9;
	st.global.f64 	[%rd1], %fd82;
	add.s32 	%r29, %r29, 2;
	add.s32 	%r28, %r28, 2;
	add.s64 	%rd34, %rd34, 800;
	setp.ne.s32 	%p9, %r29, 100;
	@%p9 bra 	$L__BB0_1;
	ret;

}
	// .globl	_Z12update_thetaPdS_S_S_S_i
.visible .entry _Z12update_thetaPdS_S_S_S_i(
	.param .u64 .ptr .align 1 _Z12update_thetaPdS_S_S_S_i_param_0,
	.param .u64 .ptr .align 1 _Z12update_thetaPdS_S_S_S_i_param_1,
	.param .u64 .ptr .align 1 _Z12update_thetaPdS_S_S_S_i_param_2,
	.param .u64 .ptr .align 1 _Z12update_thetaPdS_S_S_S_i_param_3,
	.param .u64 .ptr .align 1 _Z12update_thetaPdS_S_S_S_i_param_4,
	.param .u32 _Z12update_thetaPdS_S_S_S_i_param_5
)
{
	.reg .pred 	%p<5>;
	.reg .b32 	%r<4>;
	.reg .b64 	%rd<18>;
	.reg .b64 	%fd<20>;

	ld.param.u64 	%rd2, [_Z12update_thetaPdS_S_S_S_i_param_0];
	ld.param.u64 	%rd3, [_Z12update_thetaPdS_S_S_S_i_param_1];
	ld.param.u64 	%rd4, [_Z12update_thetaPdS_S_S_S_i_param_2];
	ld.param.u64 	%rd5, [_Z12update_thetaPdS_S_S_S_i_param_3];
	ld.param.u64 	%rd6, [_Z12update_thetaPdS_S_S_S_i_param_4];
	ld.param.u32 	%r1, [_Z12update_thetaPdS_S_S_S_i_param_5];
	cvta.to.global.u64 	%rd7, %rd6;
	cvta.to.global.u64 	%rd8, %rd5;
	cvta.to.global.u64 	%rd9, %rd4;
	cvta.to.global.u64 	%rd10, %rd3;
	cvta.to.global.u64 	%rd11, %rd2;
	mov.u32 	%r2, %tid.x;
	mad.lo.s32 	%r3, %r1, 100, %r2;
	mul.wide.s32 	%rd12, %r3, 8;
	add.s64 	%rd1, %rd11, %rd12;
	ld.global.f64 	%fd7, [%rd1];
	mul.wide.u32 	%rd13, %r2, 8;
	add.s64 	%rd14, %rd10, %rd13;
	ld.global.f64 	%fd8, [%rd14];
	add.s64 	%rd15, %rd9, %rd13;
	ld.global.f64 	%fd9, [%rd15];
	fma.rn.f64 	%fd10, %fd9, 0d4000000000000000, %fd8;
	add.s64 	%rd16, %rd8, %rd13;
	ld.global.f64 	%fd11, [%rd16];
	fma.rn.f64 	%fd12, %fd11, 0d4000000000000000, %fd10;
	add.s64 	%rd17, %rd7, %rd13;
	ld.global.f64 	%fd13, [%rd17];
	add.f64 	%fd14, %fd13, %fd12;
	mul.f64 	%fd15, %fd14, 0d3F847AE147AE147B;
	div.rn.f64 	%fd16, %fd15, 0d4018000000000000;
	add.f64 	%fd19, %fd7, %fd16;
	st.global.f64 	[%rd1+800], %fd19;
	setp.leu.f64 	%p1, %fd19, 0d400921FB54442D18;
	@%p1 bra 	$L__BB1_3;
$L__BB1_1:
	add.f64 	%fd19, %fd19, 0dC01921FB54442D18;
	setp.gt.f64 	%p2, %fd19, 0d400921FB54442D18;
	@%p2 bra 	$L__BB1_1;
	st.global.f64 	[%rd1+800], %fd19;
$L__BB1_3:
	setp.geu.f64 	%p3, %fd19, 0dC00921FB54442D18;
	@%p3 bra 	$L__BB1_6;
$L__BB1_4:
	add.f64 	%fd19, %fd19, 0d401921FB54442D18;
	setp.lt.f64 	%p4, %fd19, 0dC00921FB54442D18;
	@%p4 bra 	$L__BB1_4;
	st.global.f64 	[%rd1+800], %fd19;
$L__BB1_6:
	ret;

}
.func  (.param .align 16 .b8 func_retval0[16]) __internal_trig_reduction_slowpathd(
	.param .b64 __internal_trig_reduction_slowpathd_param_0
)
{
	.local .align 8 .b8 	__local_depot2[40];
	.reg .b64 	%SP;
	.reg .b64 	%SPL;
	.reg .pred 	%p<10>;
	.reg .b32 	%r<47>;
	.reg .b64 	%rd<74>;
	.reg .b64 	%fd<5>;

	mov.u64 	%SPL, __local_depot2;
	ld.param.f64 	%fd4, [__internal_trig_reduction_slowpathd_param_0];
	add.u64 	%rd1, %SPL, 0;
	{
	.reg .b32 %temp; 
	mov.b64 	{%temp, %r1}, %fd4;
	}
	shr.u32 	%r2, %r1, 20;
	and.b32  	%r3, %r2, 2047;
	setp.eq.s32 	%p1, %r3, 2047;
	mov.b32 	%r46, 0;
	@%p1 bra 	$L__BB2_9;
	add.s32 	%r20, %r3, -1024;
	mov.b64 	%rd20, %fd4;
	shl.b64 	%rd2, %rd20, 11;
	shr.u32 	%r4, %r20, 6;
	sub.s32 	%r45, 15, %r4;
	sub.s32 	%r21, 19, %r4;
	setp.lt.u32 	%p2, %r20, 128;
	selp.b32 	%r6, 18, %r21, %p2;
	setp.ge.s32 	%p3, %r45, %r6;
	mov.b64 	%rd70, 0;
	@%p3 bra 	$L__BB2_4;
	add.s32 	%r23, %r6, %r4;
	neg.s32 	%r43, %r23;
	or.b64  	%rd3, %rd2, -9223372036854775808;
	mov.b64 	%rd70, 0;
	mov.b32 	%r42, 0;
	mov.u64 	%rd25, __cudart_i2opi_d;
	mov.u32 	%r44, %r45;
$L__BB2_3:
	.pragma "nounroll";
	mul.wide.s32 	%rd22, %r42, 8;
	add.s64 	%rd23, %rd1, %rd22;
	mul.wide.s32 	%rd24, %r44, 8;
	add.s64 	%rd26, %rd25, %rd24;
	ld.global.nc.u64 	%rd27, [%rd26];
	{
	.reg .u32 %r0, %r1, %r2, %r3, %alo, %ahi, %blo, %bhi, %clo, %chi;
	mov.b64 	{%alo,%ahi}, %rd27;
	mov.b64 	{%blo,%bhi}, %rd3;
	mov.b64 	{%clo,%chi}, %rd70;
	mad.lo.cc.u32 	%r0, %alo, %blo, %clo;
	madc.hi.cc.u32 	%r1, %alo, %blo, %chi;
	madc.hi.u32 	%r2, %alo, %bhi, 0;
	mad.lo.cc.u32 	%r1, %alo, %bhi, %r1;
	madc.hi.cc.u32 	%r2, %ahi, %blo, %r2;
	madc.hi.u32 	%r3, %ahi, %bhi, 0;
	mad.lo.cc.u32 	%r1, %ahi, %blo, %r1;
	madc.lo.cc.u32 	%r2, %ahi, %bhi, %r2;
	addc.u32 	%r3, %r3, 0;
	mov.b64 	%rd28, {%r0,%r1};
	mov.b64 	%rd70, {%r2,%r3};
	}
	st.local.u64 	[%rd23], %rd28;
	add.s32 	%r44, %r44, 1;
	add.s32 	%r43, %r43, 1;
	add.s32 	%r42, %r42, 1;
	setp.ne.s32 	%p4, %r43, -15;
	mov.u32 	%r45, %r6;
	@%p4 bra 	$L__BB2_3;
$L__BB2_4:
	cvt.s64.s32 	%rd29, %r45;
	cvt.u64.u32 	%rd30, %r4;
	add.s64 	%rd31, %rd30, %rd29;
	shl.b64 	%rd32, %rd31, 3;
	add.s64 	%rd33, %rd1, %rd32;
	st.local.u64 	[%rd33+-120], %rd70;
	and.b32  	%r15, %r2, 63;
	ld.local.u64 	%rd72, [%rd1+16];
	ld.local.u64 	%rd71, [%rd1+24];
	setp.eq.s32 	%p5, %r15, 0;
	@%p5 bra 	$L__BB2_6;
	shl.b64 	%rd34, %rd71, %r15;
	shr.u64 	%rd35, %rd72, 1;
	xor.b32  	%r24, %r15, 63;
	shr.u64 	%rd36, %rd35, %r24;
	or.b64  	%rd71, %rd34, %rd36;
	ld.local.u64 	%rd37, [%rd1+8];
	shl.b64 	%rd38, %rd72, %r15;
	shr.u64 	%rd39, %rd37, 1;
	shr.u64 	%rd40, %rd39, %r24;
	or.b64  	%rd72, %rd38, %rd40;
$L__BB2_6:
	and.b32  	%r25, %r1, -2147483648;
	shr.u64 	%rd41, %rd71, 62;
	cvt.u32.u64 	%r26, %rd41;
	mov.b64 	{%r27, %r28}, %rd71;
	mov.b64 	{%r29, %r30}, %rd72;
	shf.l.wrap.b32 	%r31, %r30, %r27, 2;
	shf.l.wrap.b32 	%r32, %r27, %r28, 2;
	mov.b64 	%rd42, {%r31, %r32};
	shl.b64 	%rd43, %rd72, 2;
	shr.u64 	%rd44, %rd42, 63;
	cvt.u32.u64 	%r33, %rd44;
	add.s32 	%r34, %r33, %r26;
	setp.eq.s32 	%p6, %r25, 0;
	neg.s32 	%r35, %r34;
	selp.b32 	%r46, %r34, %r35, %p6;
	setp.gt.s64 	%p7, %rd42, -1;
	mov.b64 	%rd45, 0;
	{
	.reg .u32 %r0, %r1, %r2, %r3, %a0, %a1, %a2, %a3, %b0, %b1, %b2, %b3;
	mov.b64 	{%a0,%a1}, %rd45;
	mov.b64 	{%a2,%a3}, %rd45;
	mov.b64 	{%b0,%b1}, %rd43;
	mov.b64 	{%b2,%b3}, %rd42;
	sub.cc.u32 	%r0, %a0, %b0;
	subc.cc.u32 	%r1, %a1, %b1;
	subc.cc.u32 	%r2, %a2, %b2;
	subc.u32 	%r3, %a3, %b3;
	mov.b64 	%rd46, {%r0,%r1};
	mov.b64 	%rd47, {%r2,%r3};
	}
	xor.b32  	%r36, %r25, -2147483648;
	selp.b64 	%rd73, %rd42, %rd47, %p7;
	selp.b64 	%rd14, %rd43, %rd46, %p7;
	selp.b32 	%r17, %r25, %r36, %p7;
	clz.b64 	%r37, %rd73;
	cvt.u64.u32 	%rd15, %r37;
	setp.eq.s32 	%p8, %r37, 0;
	@%p8 bra 	$L__BB2_8;
	cvt.u32.u64 	%r38, %rd15;
	and.b32  	%r39, %r38, 63;
	shl.b64 	%rd48, %rd73, %r39;
	shr.u64 	%rd49, %rd14, 1;
	not.b32 	%r40, %r38;
	and.b32  	%r41, %r40, 63;
	shr.u64 	%rd50, %rd49, %r41;
	or.b64  	%rd73, %rd48, %rd50;
$L__BB2_8:
	mov.b64 	%rd51, -3958705157555305931;
	{
	.reg .u32 %r0, %r1, %r2, %r3, %alo, %ahi, %blo, %bhi;
	mov.b64 	{%alo,%ahi}, %rd73;
	mov.b64 	{%blo,%bhi}, %rd51;
	mul.lo.u32 	%r0, %alo, %blo;
	mul.hi.u32 	%r1, %alo, %blo;
	mad.lo.cc.u32 	%r1, %alo, %bhi, %r1;
	madc.hi.u32 	%r2, %alo, %bhi, 0;
	mad.lo.cc.u32 	%r1, %ahi, %blo, %r1;
	madc.hi.cc.u32 	%r2, %ahi, %blo, %r2;
	madc.hi.u32 	%r3, %ahi, %bhi, 0;
	mad.lo.cc.u32 	%r2, %ahi, %bhi, %r2;
	addc.u32 	%r3, %r3, 0;
	mov.b64 	%rd52, {%r0,%r1};
	mov.b64 	%rd53, {%r2,%r3};
	}
	setp.gt.s64 	%p9, %rd53, 0;
	{
	.reg .u32 %r0, %r1, %r2, %r3, %a0, %a1, %a2, %a3, %b0, %b1, %b2, %b3;
	mov.b64 	{%a0,%a1}, %rd52;
	mov.b64 	{%a2,%a3}, %rd53;
	mov.b64 	{%b0,%b1}, %rd52;
	mov.b64 	{%b2,%b3}, %rd53;
	add.cc.u32 	%r0, %a0, %b0;
	addc.cc.u32 	%r1, %a1, %b1;
	addc.cc.u32 	%r2, %a2, %b2;
	addc.u32 	%r3, %a3, %b3;
	mov.b64 	%rd54, {%r0,%r1};
	mov.b64 	%rd55, {%r2,%r3};
	}
	selp.b64 	%rd56, %rd55, %rd53, %p9;
	selp.s64 	%rd57, -1, 0, %p9;
	sub.s64 	%rd58, %rd57, %rd15;
	cvt.u64.u32 	%rd59, %r17;
	shl.b64 	%rd60, %rd59, 32;
	add.s64 	%rd61, %rd56, 1;
	shr.u64 	%rd62, %rd61, 10;
	add.s64 	%rd63, %rd62, 1;
	shr.u64 	%rd64, %rd63, 1;
	shl.b64 	%rd65, %rd58, 52;
	add.s64 	%rd66, %rd65, %rd64;
	add.s64 	%rd67, %rd66, 4602678819172646912;
	or.b64  	%rd68, %rd67, %rd60;
	mov.b64 	%fd4, %rd68;
$L__BB2_9:
	st.param.f64 	[func_retval0], %fd4;
	st.param.b32 	[func_retval0+8], %r46;
	ret;

}


// ===== COMPILED SASS (sm_100) =====

	.target	sm_100

	.elftype	@"ET_EXEC"


//--------------------- .note.nv.tkinfo           --------------------------
	.section	.note.nv.tkinfo,"",@"SHT_NOTE"
	.sectionflags	@"SHF_NOTE_NV_TKINFO"
	.tkinfo
        /*0018*/ 	.word	0x00000002
        /*0030*/ 	.string	""
        /*0030*/ 	.string	"ptxas"
        /*0030*/ 	.string	"Cuda compilation tools, release 13.0, V13.0.88"
        /*0030*/ 	.string	"Build cuda_13.0.r13.0/compiler.36424714_0"
        /*0030*/ 	.string	"-arch sm_100 -m 64 "



//--------------------- .note.nv.cuinfo           --------------------------
	.section	.note.nv.cuinfo,"",@"SHT_NOTE"
	.sectionflags	@"SHF_NOTE_NV_CUINFO"
        /*0018*/ 	.short	0x0002
        /*001a*/ 	.short	0x0064
        /*001c*/ 	.short	0x0082
	.zero		2


//--------------------- .nv.info                  --------------------------
	.section	.nv.info,"",@"SHT_CUDA_INFO"
	.align	4


	//----- nvinfo : EIATTR_REGCOUNT
	.align		4
        /*0000*/ 	.byte	0x04, 0x2f
        /*0002*/ 	.short	(.L_3 - .L_2)
	.align		4
.L_2:
        /*0004*/ 	.word	index@(_Z8kuramotoPiPdS0_S0_S0_id)
        /*0008*/ 	.word	0x00000026


	//----- nvinfo : EIATTR_FRAME_SIZE
	.align		4
.L_3:
        /*000c*/ 	.byte	0x04, 0x11
        /*000e*/ 	.short	(.L_5 - .L_4)
	.align		4
.L_4:
        /*0010*/ 	.word	index@($_Z8kuramotoPiPdS0_S0_S0_id$__internal_trig_reduction_slowpathd)
        /*0014*/ 	.word	0x00000028


	//----- nvinfo : EIATTR_FRAME_SIZE
	.align		4
.L_5:
        /*0018*/ 	.byte	0x04, 0x11
        /*001a*/ 	.short	(.L_7 - .L_6)
	.align		4
.L_6:
        /*001c*/ 	.word	index@(_Z8kuramotoPiPdS0_S0_S0_id)
        /*0020*/ 	.word	0x00000028


	//----- nvinfo : EIATTR_REGCOUNT
	.align		4
.L_7:
        /*0024*/ 	.byte	0x04, 0x2f
        /*0026*/ 	.short	(.L_9 - .L_8)
	.align		4
.L_8:
        /*0028*/ 	.word	index@(_Z12update_thetaPdS_S_S_S_i)
        /*002c*/ 	.word	0x0000001a


	//----- nvinfo : EIATTR_FRAME_SIZE
	.align		4
.L_9:
        /*0030*/ 	.byte	0x04, 0x11
        /*0032*/ 	.short	(.L_11 - .L_10)
	.align		4
.L_10:
        /*0034*/ 	.word	index@($__internal_0_$__cuda_sm20_div_rn_f64_full)
        /*0038*/ 	.word	0x00000000


	//----- nvinfo : EIATTR_FRAME_SIZE
	.align		4
.L_11:
        /*003c*/ 	.byte	0x04, 0x11
        /*003e*/ 	.short	(.L_13 - .L_12)
	.align		4
.L_12:
        /*0040*/ 	.word	index@(_Z12update_thetaPdS_S_S_S_i)
        /*0044*/ 	.word	0x00000000


	//----- nvinfo : EIATTR_MIN_STACK_SIZE
	.align		4
.L_13:
        /*0048*/ 	.byte	0x04, 0x12
        /*004a*/ 	.short	(.L_15 - .L_14)
	.align		4
.L_14:
        /*004c*/ 	.word	index@(_Z12update_thetaPdS_S_S_S_i)
        /*0050*/ 	.word	0x00000000


	//----- nvinfo : EIATTR_MIN_STACK_SIZE
	.align		4
.L_15:
        /*0054*/ 	.byte	0x04, 0x12
        /*0056*/ 	.short	(.L_17 - .L_16)
	.align		4
.L_16:
        /*0058*/ 	.word	index@(_Z8kuramotoPiPdS0_S0_S0_id)
        /*005c*/ 	.word	0x00000028
.L_17:


//--------------------- .nv.compat                --------------------------
	.section	.nv.compat,"",@"SHT_CUDA_COMPAT_INFO"
	.align	4
        /*0000*/ 	.byte	0x02, 0x09, 0x00, 0x00, 0x02, 0x02, 0x01, 0x00, 0x02, 0x05, 0x05, 0x00, 0x03, 0x07, 0x01, 0x01
        /*0010*/ 	.byte	0x02, 0x03, 0x00, 0x00, 0x02, 0x06, 0x01, 0x00, 0x04, 0x0b, 0x08, 0x00, 0x01, 0x00, 0x00, 0x00
        /*0020*/ 	.byte	0x00, 0x00, 0x00, 0x00


//--------------------- .nv.info._Z12update_thetaPdS_S_S_S_i --------------------------
	.section	.nv.info._Z12update_thetaPdS_S_S_S_i,"",@"SHT_CUDA_INFO"
	.sectionflags	@""
	.align	4


	//----- nvinfo : EIATTR_CUDA_API_VERSION
	.align		4
        /*0000*/ 	.byte	0x04, 0x37
        /*0002*/ 	.short	(.L_19 - .L_18)
.L_18:
        /*0004*/ 	.word	0x00000082


	//----- nvinfo : EIATTR_KPARAM_INFO
	.align		4
.L_19:
        /*0008*/ 	.byte	0x04, 0x17
        /*000a*/ 	.short	(.L_21 - .L_20)
.L_20:
        /*000c*/ 	.word	0x00000000
        /*0010*/ 	.short	0x0005
        /*0012*/ 	.short	0x0028
        /*0014*/ 	.byte	0x00, 0xf0, 0x11, 0x00


	//----- nvinfo : EIATTR_KPARAM_INFO
	.align		4
.L_21:
        /*0018*/ 	.byte	0x04, 0x17
        /*001a*/ 	.short	(.L_23 - .L_22)
.L_22:
        /*001c*/ 	.word	0x00000000
        /*0020*/ 	.short	0x0004
        /*0022*/ 	.short	0x0020
        /*0024*/ 	.byte	0x00, 0xf5, 0x21, 0x00


	//----- nvinfo : EIATTR_KPARAM_INFO
	.align		4
.L_23:
        /*0028*/ 	.byte	0x04, 0x17
        /*002a*/ 	.short	(.L_25 - .L_24)
.L_24:
        /*002c*/ 	.word	0x00000000
        /*0030*/ 	.short	0x0003
        /*0032*/ 	.short	0x0018
        /*0034*/ 	.byte	0x00, 0xf5, 0x21, 0x00


	//----- nvinfo : EIATTR_KPARAM_INFO
	.align		4
.L_25:
        /*0038*/ 	.byte	0x04, 0x17
        /*003a*/ 	.short	(.L_27 - .L_26)
.L_26:
        /*003c*/ 	.word	0x00000000
        /*0040*/ 	.short	0x0002
        /*0042*/ 	.short	0x0010
        /*0044*/ 	.byte	0x00, 0xf5, 0x21, 0x00


	//----- nvinfo : EIATTR_KPARAM_INFO
	.align		4
.L_27:
        /*0048*/ 	.byte	0x04, 0x17
        /*004a*/ 	.short	(.L_29 - .L_28)
.L_28:
        /*004c*/ 	.word	0x00000000
        /*0050*/ 	.short	0x0001
        /*0052*/ 	.short	0x0008
        /*0054*/ 	.byte	0x00, 0xf5, 0x21, 0x00


	//----- nvinfo : EIATTR_KPARAM_INFO
	.align		4
.L_29:
        /*0058*/ 	.byte	0x04, 0x17
        /*005a*/ 	.short	(.L_31 - .L_30)
.L_30:
        /*005c*/ 	.word	0x00000000
        /*0060*/ 	.short	0x0000
        /*0062*/ 	.short	0x0000
        /*0064*/ 	.byte	0x00, 0xf5, 0x21, 0x00


	//----- nvinfo : EIATTR_SPARSE_MMA_MASK
	.align		4
.L_31:
        /*0068*/ 	.byte	0x03, 0x50
        /*006a*/ 	.short	0x0000


	//----- nvinfo : EIATTR_MAXREG_COUNT
	.align		4
        /*006c*/ 	.byte	0x03, 0x1b
        /*006e*/ 	.short	0x00ff


	//----- nvinfo : EIATTR_MERCURY_ISA_VERSION
	.align		4
        /*0070*/ 	.byte	0x03, 0x5f
        /*0072*/ 	.short	0x0101


	//----- nvinfo : EIATTR_VRC_CTA_INIT_COUNT
	.align		4
        /*0074*/ 	.byte	0x02, 0x4a
	.zero		1
	.zero		1


	//----- nvinfo : EIATTR_EXIT_INSTR_OFFSETS
	.align		4
        /*0078*/ 	.byte	0x04, 0x1c
        /*007a*/ 	.short	(.L_33 - .L_32)


	//   ....[0]....
.L_32:
        /*007c*/ 	.word	0x00000590


	//   ....[1]....
        /*0080*/ 	.word	0x00000780


	//----- nvinfo : EIATTR_CRS_STACK_SIZE
	.align		4
.L_33:
        /*0084*/ 	.byte	0x04, 0x1e
        /*0086*/ 	.short	(.L_35 - .L_34)
.L_34:
        /*0088*/ 	.word	0x00000000


	//----- nvinfo : EIATTR_CBANK_PARAM_SIZE
	.align		4
.L_35:
        /*008c*/ 	.byte	0x03, 0x19
        /*008e*/ 	.short	0x002c


	//----- nvinfo : EIATTR_PARAM_CBANK
	.align		4
        /*0090*/ 	.byte	0x04, 0x0a
        /*0092*/ 	.short	(.L_37 - .L_36)
	.align		4
.L_36:
        /*0094*/ 	.word	index@(.nv.constant0._Z12update_thetaPdS_S_S_S_i)
        /*0098*/ 	.short	0x0380
        /*009a*/ 	.short	0x002c


	//----- nvinfo : EIATTR_SW_WAR
	.align		4
.L_37:
        /*009c*/ 	.byte	0x04, 0x36
        /*009e*/ 	.short	(.L_39 - .L_38)
.L_38:
        /*00a0*/ 	.word	0x00000008
.L_39:


//--------------------- .nv.info._Z8kuramotoPiPdS0_S0_S0_id --------------------------
	.section	.nv.info._Z8kuramotoPiPdS0_S0_S0_id,"",@"SHT_CUDA_INFO"
	.sectionflags	@""
	.align	4


	//----- nvinfo : EIATTR_CUDA_API_VERSION
	.align		4
        /*0000*/ 	.byte	0x04, 0x37
        /*0002*/ 	.short	(.L_41 - .L_40)
.L_40:
        /*0004*/ 	.word	0x00000082


	//----- nvinfo : EIATTR_KPARAM_INFO
	.align		4
.L_41:
        /*0008*/ 	.byte	0x04, 0x17
        /*000a*/ 	.short	(.L_43 - .L_42)
.L_42:
        /*000c*/ 	.word	0x00000000
        /*0010*/ 	.short	0x0006
        /*0012*/ 	.short	0x0030
        /*0014*/ 	.byte	0x00, 0xf0, 0x21, 0x00


	//----- nvinfo : EIATTR_KPARAM_INFO
	.align		4
.L_43:
        /*0018*/ 	.byte	0x04, 0x17
        /*001a*/ 	.short	(.L_45 - .L_44)
.L_44:
        /*001c*/ 	.word	0x00000000
        /*0020*/ 	.short	0x0005
        /*0022*/ 	.short	0x0028
        /*0024*/ 	.byte	0x00, 0xf0, 0x11, 0x00


	//----- nvinfo : EIATTR_KPARAM_INFO
	.align		4
.L_45:
        /*0028*/ 	.byte	0x04, 0x17
        /*002a*/ 	.short	(.L_47 - .L_46)
.L_46:
        /*002c*/ 	.word	0x00000000
        /*0030*/ 	.short	0x0004
        /*0032*/ 	.short	0x0020
        /*0034*/ 	.byte	0x00, 0xf5, 0x21, 0x00


	//----- nvinfo : EIATTR_KPARAM_INFO
	.align		4
.L_47:
        /*0038*/ 	.byte	0x04, 0x17
        /*003a*/ 	.short	(.L_49 - .L_48)
.L_48:
        /*003c*/ 	.word	0x00000000
        /*0040*/ 	.short	0x0003
        /*0042*/ 	.short	0x0018
        /*0044*/ 	.byte	0x00, 0xf5, 0x21, 0x00


	//----- nvinfo : EIATTR_KPARAM_INFO
	.align		4
.L_49:
        /*0048*/ 	.byte	0x04, 0x17
        /*004a*/ 	.short	(.L_51 - .L_50)
.L_50:
        /*004c*/ 	.word	0x00000000
        /*0050*/ 	.short	0x0002
        /*0052*/ 	.short	0x0010
        /*0054*/ 	.byte	0x00, 0xf5, 0x21, 0x00


	//----- nvinfo : EIATTR_KPARAM_INFO
	.align		4
.L_51:
        /*0058*/ 	.byte	0x04, 0x17
        /*005a*/ 	.short	(.L_53 - .L_52)
.L_52:
        /*005c*/ 	.word	0x00000000
        /*0060*/ 	.short	0x0001
        /*0062*/ 	.short	0x0008
        /*0064*/ 	.byte	0x00, 0xf5, 0x21, 0x00


	//----- nvinfo : EIATTR_KPARAM_INFO
	.align		4
.L_53:
        /*0068*/ 	.byte	0x04, 0x17
        /*006a*/ 	.short	(.L_55 - .L_54)
.L_54:
        /*006c*/ 	.word	0x00000000
        /*0070*/ 	.short	0x0000
        /*0072*/ 	.short	0x0000
        /*0074*/ 	.byte	0x00, 0xf5, 0x21, 0x00


	//----- nvinfo : EIATTR_SPARSE_MMA_MASK
	.align		4
.L_55:
        /*0078*/ 	.byte	0x03, 0x50
        /*007a*/ 	.short	0x0000


	//----- nvinfo : EIATTR_MAXREG_COUNT
	.align		4
        /*007c*/ 	.byte	0x03, 0x1b
        /*007e*/ 	.short	0x00ff


	//----- nvinfo : EIATTR_MERCURY_ISA_VERSION
	.align		4
        /*0080*/ 	.byte	0x03, 0x5f
        /*0082*/ 	.short	0x0101


	//----- nvinfo : EIATTR_VRC_CTA_INIT_COUNT
	.align		4
        /*0084*/ 	.byte	0x02, 0x4a
	.zero		1
	.zero		1


	//----- nvinfo : EIATTR_EXIT_INSTR_OFFSETS
	.align		4
        /*0088*/ 	.byte	0x04, 0x1c
        /*008a*/ 	.short	(.L_57 - .L_56)


	//   ....[0]....
.L_56:
        /*008c*/ 	.word	0x00000a90


	//----- nvinfo : EIATTR_CRS_STACK_SIZE
	.align		4
.L_57:
        /*0090*/ 	.byte	0x04, 0x1e
        /*0092*/ 	.short	(.L_59 - .L_58)
.L_58:
        /*0094*/ 	.word	0x00000000


	//----- nvinfo : EIATTR_CBANK_PARAM_SIZE
	.align		4
.L_59:
        /*0098*/ 	.byte	0x03, 0x19
        /*009a*/ 	.short	0x0038


	//----- nvinfo : EIATTR_PARAM_CBANK
	.align		4
        /*009c*/ 	.byte	0x04, 0x0a
        /*009e*/ 	.short	(.L_61 - .L_60)
	.align		4
.L_60:
        /*00a0*/ 	.word	index@(.nv.constant0._Z8kuramotoPiPdS0_S0_S0_id)
        /*00a4*/ 	.short	0x0380
        /*00a6*/ 	.short	0x0038


	//----- nvinfo : EIATTR_SW_WAR
	.align		4
.L_61:
        /*00a8*/ 	.byte	0x04, 0x36
        /*00aa*/ 	.short	(.L_63 - .L_62)
.L_62:
        /*00ac*/ 	.word	0x00000008
.L_63:


//--------------------- .nv.callgraph             --------------------------
	.section	.nv.callgraph,"",@"SHT_CUDA_CALLGRAPH"
	.align	4
	.sectionentsize	8
	.align		4
        /*0000*/ 	.word	0x00000000
	.align		4
        /*0004*/ 	.word	0xffffffff
	.align		4
        /*0008*/ 	.word	0x00000000
	.align		4
        /*000c*/ 	.word	0xfffffffe
	.align		4
        /*0010*/ 	.word	0x00000000
	.align		4
        /*0014*/ 	.word	0xfffffffd
	.align		4
        /*0018*/ 	.word	0x00000000
	.align		4
        /*001c*/ 	.word	0xfffffffc


//--------------------- .nv.constant4             --------------------------
	.section	.nv.constant4,"a",@progbits
	.align	8
	.align		8
.nv.constant4:
        /*0000*/ 	.dword	__cudart_i2opi_d
	.align		8
        /*0008*/ 	.dword	__cudart_sin_cos_coeffs


//--------------------- .text._Z12update_thetaPdS_S_S_S_i --------------------------
	.section	.text._Z12update_thetaPdS_S_S_S_i,"ax",@progbits
	.align	128
        .global         _Z12update_thetaPdS_S_S_S_i
        .type           _Z12update_thetaPdS_S_S_S_i,@function
        .size           _Z12update_thetaPdS_S_S_S_i,(.L_x_32 - _Z12update_thetaPdS_S_S_S_i)
        .other          _Z12update_thetaPdS_S_S_S_i,@"STO_CUDA_ENTRY STV_DEFAULT"
_Z12update_thetaPdS_S_S_S_i:
.text._Z12update_thetaPdS_S_S_S_i:
[----:B------:R-:W-:Y:S01]  /*0000*/  LDC R1, c[0x0][0x37c] ;  /* 0x0000df00ff017b82 */ /* 0x000fe20000000800 */
[----:B------:R-:W0:Y:S07]  /*0010*/  S2R R5, SR_TID.X ;  /* 0x0000000000057919 */ /* 0x000e2e0000002100 */
[----:B------:R-:W0:Y:S01]  /*0020*/  LDC.64 R2, c[0x0][0x388] ;  /* 0x0000e200ff027b82 */ /* 0x000e220000000a00 */
[----:B------:R-:W1:Y:S07]  /*0030*/  LDCU.64 UR4, c[0x0][0x358] ;  /* 0x00006b00ff0477ac */ /* 0x000e6e0008000a00 */
[----:B------:R-:W2:Y:S08]  /*0040*/  LDC.64 R12, c[0x0][0x390] ;  /* 0x0000e400ff0c7b82 */ /* 0x000eb00000000a00 */
[----:B------:R-:W3:Y:S08]  /*0050*/  LDC.64 R10, c[0x0][0x398] ;  /* 0x0000e600ff0a7b82 */ /* 0x000ef00000000a00 */
[----:B------:R-:W4:Y:S01]  /*0060*/  LDC.64 R8, c[0x0][0x3a0] ;  /* 0x0000e800ff087b82 */ /* 0x000f220000000a00 */
[----:B0-----:R-:W-:-:S07]  /*0070*/  IMAD.WIDE.U32 R2, R5, 0x8, R2 ;  /* 0x0000000805027825 */ /* 0x001fce00078e0002 */
[----:B------:R-:W0:Y:S01]  /*0080*/  LDC R0, c[0x0][0x3a8] ;  /* 0x0000ea00ff007b82 */ /* 0x000e220000000800 */
[C---:B--2---:R-:W-:Y:S01]  /*0090*/  IMAD.WIDE.U32 R12, R5.reuse, 0x8, R12 ;  /* 0x00000008050c7825 */ /* 0x044fe200078e000c */
[----:B-1----:R-:W2:Y:S06]  /*00a0*/  LDG.E.64 R2, desc[UR4][R2.64] ;  /* 0x0000000402027981 */ /* 0x002eac000c1e1b00 */
[----:B------:R-:W1:Y:S01]  /*00b0*/  LDC.64 R6, c[0x0][0x380] ;  /* 0x0000e000ff067b82 */ /* 0x000e620000000a00 */
[----:B------:R-:W2:Y:S01]  /*00c0*/  LDG.E.64 R12, desc[UR4][R12.64] ;  /* 0x000000040c0c7981 */ /* 0x000ea2000c1e1b00 */
[----:B---3--:R-:W-:-:S06]  /*00d0*/  IMAD.WIDE.U32 R10, R5, 0x8, R10 ;  /* 0x00000008050a7825 */ /* 0x008fcc00078e000a */
[----:B------:R-:W3:Y:S01]  /*00e0*/  LDG.E.64 R10, desc[UR4][R10.64] ;  /* 0x000000040a0a7981 */ /* 0x000ee2000c1e1b00 */
[----:B----4-:R-:W-:-:S06]  /*00f0*/  IMAD.WIDE.U32 R8, R5, 0x8, R8 ;  /* 0x0000000805087825 */ /* 0x010fcc00078e0008 */
[----:B------:R-:W4:Y:S01]  /*0100*/  LDG.E.64 R8, desc[UR4][R8.64] ;  /* 0x0000000408087981 */ /* 0x000f22000c1e1b00 */
[----:B0-----:R-:W-:-:S04]  /*0110*/  IMAD R5, R0, 0x64, R5 ;  /* 0x0000006400057824 */ /* 0x001fc800078e0205 */
[----:B-1----:R-:W-:-:S05]  /*0120*/  IMAD.WIDE R6, R5, 0x8, R6 ;  /* 0x0000000805067825 */ /* 0x002fca00078e0206 */
[----:B------:R0:W5:Y:S01]  /*0130*/  LDG.E.64 R4, desc[UR4][R6.64] ;  /* 0x0000000406047981 */ /* 0x000162000c1e1b00 */
[----:B------:R-:W1:Y:S01]  /*0140*/  MUFU.RCP64H R15, 6 ;  /* 0x40180000000f7908 */ /* 0x000e620000001800 */
[----:B------:R-:W-:Y:S01]  /*0150*/  IMAD.MOV.U32 R18, RZ, RZ, 0x0 ;  /* 0x00000000ff127424 */ /* 0x000fe200078e00ff */
[----:B------:R-:W-:Y:S01]  /*0160*/  UMOV UR6, 0x47ae147b ;  /* 0x47ae147b00067882 */ /* 0x000fe20000000000 */
[----:B------:R-:W-:Y:S01]  /*0170*/  IMAD.MOV.U32 R19, RZ, RZ, 0x40180000 ;  /* 0x40180000ff137424 */ /* 0x000fe200078e00ff */
[----:B------:R-:W-:Y:S01]  /*0180*/  UMOV UR7, 0x3f847ae1 ;  /* 0x3f847ae100077882 */ /* 0x000fe20000000000 */
[----:B------:R-:W-:Y:S01]  /*0190*/  IMAD.MOV.U32 R14, RZ, RZ, 0x1 ;  /* 0x00000001ff0e7424 */ /* 0x000fe200078e00ff */
[----:B------:R-:W-:Y:S05]  /*01a0*/  BSSY.RECONVERGENT B0, `(.L_x_0) ;  /* 0x0000015000007945 */ /* 0x000fea0003800200 */
[----:B-1----:R-:W-:-:S08]  /*01b0*/  DFMA R16, R14, -R18, 1 ;  /* 0x3ff000000e10742b */ /* 0x002fd00000000812 */
[----:B------:R-:W-:-:S08]  /*01c0*/  DFMA R16, R16, R16, R16 ;  /* 0x000000101010722b */ /* 0x000fd00000000010 */
[----:B------:R-:W-:Y:S02]  /*01d0*/  DFMA R16, R14, R16, R14 ;  /* 0x000000100e10722b */ /* 0x000fe4000000000e */
[----:B--2---:R-:W-:-:S08]  /*01e0*/  DFMA R2, R12, 2, R2 ;  /* 0x400000000c02782b */ /* 0x004fd00000000002 */
[----:B---3--:R-:W-:Y:S02]  /*01f0*/  DFMA R2, R10, 2, R2 ;  /* 0x400000000a02782b */ /* 0x008fe40000000002 */
[----:B------:R-:W-:-:S06]  /*0200*/  DFMA R10, R16, -R18, 1 ;  /* 0x3ff00000100a742b */ /* 0x000fcc0000000812 */
[----:B----4-:R-:W-:Y:S02]  /*0210*/  DADD R2, R2, R8 ;  /* 0x0000000002027229 */ /* 0x010fe40000000008 */
[----:B------:R-:W-:-:S06]  /*0220*/  DFMA R10, R16, R10, R16 ;  /* 0x0000000a100a722b */ /* 0x000fcc0000000010 */
[----:B------:R-:W-:-:S08]  /*0230*/  DMUL R8, R2, UR6 ;  /* 0x0000000602087c28 */ /* 0x000fd00008000000 */
[----:B------:R-:W-:Y:S02]  /*0240*/  DMUL R2, R8, R10 ;  /* 0x0000000a08027228 */ /* 0x000fe40000000000 */
[----:B------:R-:W-:-:S06]  /*0250*/  FSETP.GEU.AND P1, PT, |R9|, 6.5827683646048100446e-37, PT ;  /* 0x036000000900780b */ /* 0x000fcc0003f2e200 */
[----:B------:R-:W-:-:S08]  /*0260*/  DFMA R12, R2, -6, R8 ;  /* 0xc0180000020c782b */ /* 0x000fd00000000008 */
[----:B------:R-:W-:-:S10]  /*0270*/  DFMA R2, R10, R12, R2 ;  /* 0x0000000c0a02722b */ /* 0x000fd40000000002 */
[----:B------:R-:W-:-:S05]  /*0280*/  FFMA R0, RZ, 2.375, R3 ;  /* 0x40180000ff007823 */ /* 0x000fca0000000003 */
[----:B------:R-:W-:-:S13]  /*0290*/  FSETP.GT.AND P0, PT, |R0|, 1.469367938527859385e-39, PT ;  /* 0x001000000000780b */ /* 0x000fda0003f04200 */
[----:B0-----:R-:W-:Y:S05]  /*02a0*/  @P0 BRA P1, `(.L_x_1) ;  /* 0x0000000000100947 */ /* 0x001fea0000800000 */
[----:B------:R-:W-:-:S07]  /*02b0*/  MOV R0, 0x2d0 ;  /* 0x000002d000007802 */ /* 0x000fce0000000f00 */
[----:B-----5:R-:W-:Y:S05]  /*02c0*/  CALL.REL.NOINC `($__internal_0_$__cuda_sm20_div_rn_f64_full) ;  /* 0x0000000400307944 */ /* 0x020fea0003c00000 */
[----:B------:R-:W-:Y:S02]  /*02d0*/  IMAD.MOV.U32 R2, RZ, RZ, R12 ;  /* 0x000000ffff027224 */ /* 0x000fe400078e000c */
[----:B------:R-:W-:-:S07]  /*02e0*/  IMAD.MOV.U32 R3, RZ, RZ, R13 ;  /* 0x000000ffff037224 */ /* 0x000fce00078e000d */
.L_x_1:
[----:B------:R-:W-:Y:S05]  /*02f0*/  BSYNC.RECONVERGENT B0 ;  /* 0x0000000000007941 */ /* 0x000fea0003800200 */
.L_x_0:
[----:B-----5:R-:W-:Y:S01]  /*0300*/  DADD R2, R4, R2 ;  /* 0x0000000004027229 */ /* 0x020fe20000000002 */
[----:B------:R-:W-:Y:S01]  /*0310*/  UMOV UR6, 0x54442d18 ;  /* 0x54442d1800067882 */ /* 0x000fe20000000000 */
[----:B------:R-:W-:Y:S01]  /*0320*/  UMOV UR7, 0x400921fb ;  /* 0x400921fb00077882 */ /* 0x000fe20000000000 */
[----:B------:R-:W-:Y:S04]  /*0330*/  BSSY.RECONVERGENT B0, `(.L_x_2) ;  /* 0x0000022000007945 */ /* 0x000fe80003800200 */
[----:B------:R0:W-:Y:S01]  /*0340*/  STG.E.64 desc[UR4][R6.64+0x320], R2 ;  /* 0x0003200206007986 */ /* 0x0001e2000c101b04 */
[----:B------:R-:W-:-:S14]  /*0350*/  DSETP.GT.AND P0, PT, R2, UR6, PT ;  /* 0x0000000602007e2a */ /* 0x000fdc000bf04000 */
[----:B0-----:R-:W-:Y:S05]  /*0360*/  @!P0 BRA `(.L_x_3) ;  /* 0x0000000000788947 */ /* 0x001fea0003800000 */
[----:B------:R-:W-:Y:S01]  /*0370*/  UMOV UR8, 0x7f3321d2 ;  /* 0x7f3321d200087882 */ /* 0x000fe20000000000 */
[----:B------:R-:W-:Y:S01]  /*0380*/  UMOV UR9, 0x4032d97c ;  /* 0x4032d97c00097882 */ /* 0x000fe20000000000 */
[----:B------:R-:W-:Y:S01]  /*0390*/  BSSY.RECONVERGENT B1, `(.L_x_4) ;  /* 0x0000012000017945 */ /* 0x000fe20003800200 */
[----:B------:R-:W-:Y:S01]  /*03a0*/  DADD R4, R2, -UR8 ;  /* 0x8000000802047e29 */ /* 0x000fe20008000000 */
[----:B------:R-:W-:-:S07]  /*03b0*/  PLOP3.LUT P0, PT, PT, PT, PT, 0x80, 0x8 ;  /* 0x000000000008781c */ /* 0x000fce0003f0f070 */
[----:B------:R-:W-:-:S14]  /*03c0*/  DSETP.GT.AND P1, PT, R4, UR6, PT ;  /* 0x0000000604007e2a */ /* 0x000fdc000bf24000 */
[----:B------:R-:W-:Y:S05]  /*03d0*/  @!P1 BRA `(.L_x_5) ;  /* 0x0000000000349947 */ /* 0x000fea0003800000 */
[----:B------:R-:W-:Y:S01]  /*03e0*/  BSSY.RECONVERGENT B2, `(.L_x_6) ;  /* 0x000000b000027945 */ /* 0x000fe20003800200 */
[----:B------:R-:W-:Y:S01]  /*03f0*/  IMAD.MOV.U32 R4, RZ, RZ, 0x54442d18 ;  /* 0x54442d18ff047424 */ /* 0x000fe200078e00ff */
[----:B------:R-:W-:Y:S01]  /*0400*/  MOV R8, 0xe9bba775 ;  /* 0xe9bba77500087802 */ /* 0x000fe20000000f00 */
[----:B------:R-:W-:Y:S02]  /*0410*/  IMAD.MOV.U32 R5, RZ, RZ, 0x401921fb ;  /* 0x401921fbff057424 */ /* 0x000fe400078e00ff */
[----:B------:R-:W-:-:S07]  /*0420*/  IMAD.MOV.U32 R9, RZ, RZ, 0x4035fdbb ;  /* 0x4035fdbbff097424 */ /* 0x000fce00078e00ff */
.L_x_7:
[----:B------:R-:W-:-:S08]  /*0430*/  DADD R2, R2, -R4 ;  /* 0x0000000002027229 */ /* 0x000fd00000000804 */
[----:B------:R-:W-:-:S08]  /*0440*/  DADD R2, R2, -R4 ;  /* 0x0000000002027229 */ /* 0x000fd00000000804 */
[----:B------:R-:W-:-:S08]  /*0450*/  DADD R2, R2, -R4 ;  /* 0x0000000002027229 */ /* 0x000fd00000000804 */
[----:B------:R-:W-:-:S08]  /*0460*/  DADD R2, R2, -R4 ;  /* 0x0000000002027229 */ /* 0x000fd00000000804 */
[----:B------:R-:W-:-:S14]  /*0470*/  DSETP.GT.AND P0, PT, R2, R8, PT ;  /* 0x000000080200722a */ /* 0x000fdc0003f04000 */
[----:B------:R-:W-:Y:S05]  /*0480*/  @P0 BRA `(.L_x_7) ;  /* 0xfffffffc00e80947 */ /* 0x000fea000383ffff */
[----:B------:R-:W-:Y:S05]  /*0490*/  BSYNC.RECONVERGENT B2 ;  /* 0x0000000000027941 */ /* 0x000fea0003800200 */
.L_x_6:
[----:B------:R-:W-:-:S13]  /*04a0*/  PLOP3.LUT P0, PT, PT, PT, PT, 0x8, 0x80 ;  /* 0x000000000080781c */ /* 0x000fda0003f0e170 */
.L_x_5:
[----:B------:R-:W-:Y:S05]  /*04b0*/  BSYNC.RECONVERGENT B1 ;  /* 0x0000000000017941 */ /* 0x000fea0003800200 */
.L_x_4:
[----:B------:R-:W-:Y:S01]  /*04c0*/  UMOV UR8, 0x54442d18 ;  /* 0x54442d1800087882 */ /* 0x000fe20000000000 */
[----:B------:R-:W-:Y:S02]  /*04d0*/  UMOV UR9, 0x401921fb ;  /* 0x401921fb00097882 */ /* 0x000fe40000000000 */
[----:B------:R-:W-:-:S08]  /*04e0*/  DADD R4, R2, -UR8 ;  /* 0x8000000802047e29 */ /* 0x000fd00008000000 */
[----:B------:R-:W-:-:S14]  /*04f0*/  DSETP.GT.AND P1, PT, R4, UR6, PT ;  /* 0x0000000604007e2a */ /* 0x000fdc000bf24000 */
[----:B------:R-:W-:Y:S01]  /*0500*/  @P1 PLOP3.LUT P0, PT, PT, PT, PT, 0x8, 0x80 ;  /* 0x000000000080181c */ /* 0x000fe20003f0e170 */
[----:B------:R-:W-:-:S12]  /*0510*/  @P1 DADD R2, R4, -UR8 ;  /* 0x8000000804021e29 */ /* 0x000fd80008000000 */
[----:B------:R-:W-:-:S14]  /*0520*/  DSETP.GT.OR P0, PT, R2, UR6, P0 ;  /* 0x0000000602007e2a */ /* 0x000fdc0008704400 */
[----:B------:R-:W-:-:S07]  /*0530*/  @P0 DADD R2, R2, -UR8 ;  /* 0x8000000802020e29 */ /* 0x000fce0008000000 */
[----:B------:R0:W-:Y:S04]  /*0540*/  STG.E.64 desc[UR4][R6.64+0x320], R2 ;  /* 0x0003200206007986 */ /* 0x0001e8000c101b04 */
.L_x_3:
[----:B------:R-:W-:Y:S05]  /*0550*/  BSYNC.RECONVERGENT B0 ;  /* 0x0000000000007941 */ /* 0x000fea0003800200 */
.L_x_2:
[----:B------:R-:W-:Y:S01]  /*0560*/  UMOV UR8, 0x54442d18 ;  /* 0x54442d1800087882 */ /* 0x000fe20000000000 */
[----:B------:R-:W-:Y:S02]  /*0570*/  UMOV UR9, 0x400921fb ;  /* 0x400921fb00097882 */ /* 0x000fe40000000000 */
[----:B------:R-:W-:-:S14]  /*0580*/  DSETP.GEU.AND P0, PT, R2, -UR8, PT ;  /* 0x8000000802007e2a */ /* 0x000fdc000bf0e000 */
[----:B------:R-:W-:Y:S05]  /*0590*/  @P0 EXIT ;  /* 0x000000000000094d */ /* 0x000fea0003800000 */
[----:B------:R-:W-:Y:S01]  /*05a0*/  UMOV UR6, 0x7f3321d2 ;  /* 0x7f3321d200067882 */ /* 0x000fe20000000000 */
[----:B------:R-:W-:Y:S01]  /*05b0*/  UMOV UR7, 0x4032d97c ;  /* 0x4032d97c00077882 */ /* 0x000fe20000000000 */
[----:B------:R-:W-:Y:S01]  /*05c0*/  BSSY.RECONVERGENT B0, `(.L_x_8) ;  /* 0x0000012000007945 */ /* 0x000fe20003800200 */
[----:B------:R-:W-:Y:S01]  /*05d0*/  DADD R4, R2, UR6 ;  /* 0x0000000602047e29 */ /* 0x000fe20008000000 */
[----:B------:R-:W-:-:S07]  /*05e0*/  PLOP3.LUT P0, PT, PT, PT, PT, 0x80, 0x8 ;  /* 0x000000000008781c */ /* 0x000fce0003f0f070 */
[----:B------:R-:W-:-:S14]  /*05f0*/  DSETP.GEU.AND P1, PT, R4, -UR8, PT ;  /* 0x8000000804007e2a */ /* 0x000fdc000bf2e000 */
[----:B------:R-:W-:Y:S05]  /*0600*/  @P1 BRA `(.L_x_9) ;  /* 0x0000000000341947 */ /* 0x000fea0003800000 */
[----:B------:R-:W-:Y:S01]  /*0610*/  BSSY.RECONVERGENT B1, `(.L_x_10) ;  /* 0x000000b000017945 */ /* 0x000fe20003800200 */
[----:B------:R-:W-:Y:S02]  /*0620*/  IMAD.MOV.U32 R4, RZ, RZ, 0x54442d18 ;  /* 0x54442d18ff047424 */ /* 0x000fe400078e00ff */
[----:B------:R-:W-:Y:S02]  /*0630*/  IMAD.MOV.U32 R5, RZ, RZ, 0x401921fb ;  /* 0x401921fbff057424 */ /* 0x000fe400078e00ff */
[----:B------:R-:W-:Y:S02]  /*0640*/  IMAD.MOV.U32 R8, RZ, RZ, -0x1644588b ;  /* 0xe9bba775ff087424 */ /* 0x000fe400078e00ff */
[----:B------:R-:W-:-:S07]  /*0650*/  IMAD.MOV.U32 R9, RZ, RZ, 0x4035fdbb ;  /* 0x4035fdbbff097424 */ /* 0x000fce00078e00ff */
.L_x_11:
[----:B0-----:R-:W-:-:S08]  /*0660*/  DADD R2, R2, R4 ;  /* 0x0000000002027229 */ /* 0x001fd00000000004 */
[----:B------:R-:W-:-:S08]  /*0670*/  DADD R2, R2, R4 ;  /* 0x0000000002027229 */ /* 0x000fd00000000004 */
[----:B------:R-:W-:-:S08]  /*0680*/  DADD R2, R2, R4 ;  /* 0x0000000002027229 */ /* 0x000fd00000000004 */
[----:B------:R-:W-:-:S08]  /*0690*/  DADD R2, R2, R4 ;  /* 0x0000000002027229 */ /* 0x000fd00000000004 */
[----:B------:R-:W-:-:S14]  /*06a0*/  DSETP.GEU.AND P0, PT, R2, -R8, PT ;  /* 0x800000080200722a */ /* 0x000fdc0003f0e000 */
[----:B------:R-:W-:Y:S05]  /*06b0*/  @!P0 BRA `(.L_x_11) ;  /* 0xfffffffc00e88947 */ /* 0x000fea000383ffff */
[----:B------:R-:W-:Y:S05]  /*06c0*/  BSYNC.RECONVERGENT B1 ;  /* 0x0000000000017941 */ /* 0x000fea0003800200 */
.L_x_10:
[----:B------:R-:W-:-:S13]  /*06d0*/  PLOP3.LUT P0, PT, PT, PT, PT, 0x8, 0x80 ;  /* 0x000000000080781c */ /* 0x000fda0003f0e170 */
.L_x_9:
[----:B------:R-:W-:Y:S05]  /*06e0*/  BSYNC.RECONVERGENT B0 ;  /* 0x0000000000007941 */ /* 0x000fea0003800200 */
.L_x_8:
[----:B------:R-:W-:Y:S01]  /*06f0*/  UMOV UR6, 0x54442d18 ;  /* 0x54442d1800067882 */ /* 0x000fe20000000000 */
[----:B------:R-:W-:Y:S02]  /*0700*/  UMOV UR7, 0x401921fb ;  /* 0x401921fb00077882 */ /* 0x000fe40000000000 */
[----:B------:R-:W-:-:S08]  /*0710*/  DADD R4, R2, UR6 ;  /* 0x0000000602047e29 */ /* 0x000fd00008000000 */
[----:B------:R-:W-:-:S14]  /*0720*/  DSETP.GEU.AND P1, PT, R4, -UR8, PT ;  /* 0x8000000804007e2a */ /* 0x000fdc000bf2e000 */
[----:B------:R-:W-:Y:S01]  /*0730*/  @!P1 PLOP3.LUT P0, PT, PT, PT, PT, 0x8, 0x80 ;  /* 0x000000000080981c */ /* 0x000fe20003f0e170 */
[----:B0-----:R-:W-:-:S12]  /*0740*/  @!P1 DADD R2, R4, UR6 ;  /* 0x0000000604029e29 */ /* 0x001fd80008000000 */
[----:B------:R-:W-:-:S14]  /*0750*/  DSETP.LT.OR P0, PT, R2, -UR8, P0 ;  /* 0x8000000802007e2a */ /* 0x000fdc0008701400 */
[----:B------:R-:W-:-:S07]  /*0760*/  @P0 DADD R2, R2, UR6 ;  /* 0x0000000602020e29 */ /* 0x000fce0008000000 */
[----:B------:R-:W-:Y:S01]  /*0770*/  STG.E.64 desc[UR4][R6.64+0x320], R2 ;  /* 0x0003200206007986 */ /* 0x000fe2000c101b04 */
[----:B------:R-:W-:Y:S05]  /*0780*/  EXIT ;  /* 0x000000000000794d */ /* 0x000fea0003800000 */
        .weak           $__internal_0_$__cuda_sm20_div_rn_f64_full
        .type           $__internal_0_$__cuda_sm20_div_rn_f64_full,@function
        .size           $__internal_0_$__cuda_sm20_div_rn_f64_full,(.L_x_32 - $__internal_0_$__cuda_sm20_div_rn_f64_full)
$__internal_0_$__cuda_sm20_div_rn_f64_full:
[----:B------:R-:W-:Y:S01]  /*0790*/  MOV R3, 0x3ff80000 ;  /* 0x3ff8000000037802 */ /* 0x000fe20000000f00 */
[----:B------:R-:W-:Y:S01]  /*07a0*/  IMAD.MOV.U32 R2, RZ, RZ, 0x0 ;  /* 0x00000000ff027424 */ /* 0x000fe200078e00ff */
[----:B------:R-:W-:Y:S01]  /*07b0*/  FSETP.GEU.AND P1, PT, |R9|, 1.469367938527859385e-39, PT ;  /* 0x001000000900780b */ /* 0x000fe20003f2e200 */
[----:B------:R-:W-:Y:S01]  /*07c0*/  IMAD.MOV.U32 R10, RZ, RZ, 0x1 ;  /* 0x00000001ff0a7424 */ /* 0x000fe200078e00ff */
[----:B------:R-:W0:Y:S01]  /*07d0*/  MUFU.RCP64H R11, R3 ;  /* 0x00000003000b7308 */ /* 0x000e220000001800 */
[----:B------:R-:W-:Y:S01]  /*07e0*/  IMAD.MOV.U32 R21, RZ, RZ, 0x40100000 ;  /* 0x40100000ff157424 */ /* 0x000fe200078e00ff */
[----:B------:R-:W-:Y:S03]  /*07f0*/  BSSY.RECONVERGENT B1, `(.L_x_12) ;  /* 0x0000045000017945 */ /* 0x000fe60003800200 */
[----:B------:R-:W-:Y:S01]  /*0800*/  VIADD R23, R21, 0xffffffff ;  /* 0xffffffff15177836 */ /* 0x000fe20000000000 */
[----:B0-----:R-:W-:-:S08]  /*0810*/  DFMA R12, R10, -R2, 1 ;  /* 0x3ff000000a0c742b */ /* 0x001fd00000000802 */
[----:B------:R-:W-:Y:S01]  /*0820*/  DFMA R14, R12, R12, R12 ;  /* 0x0000000c0c0e722b */ /* 0x000fe2000000000c */
[----:B------:R-:W-:Y:S01]  /*0830*/  LOP3.LUT R12, R9, 0x7ff00000, RZ, 0xc0, !PT ;  /* 0x7ff00000090c7812 */ /* 0x000fe200078ec0ff */
[----:B------:R-:W-:-:S03]  /*0840*/  IMAD.MOV.U32 R13, RZ, RZ, 0x1ca00000 ;  /* 0x1ca00000ff0d7424 */ /* 0x000fc600078e00ff */
[----:B------:R-:W-:Y:S01]  /*0850*/  ISETP.GE.U32.AND P0, PT, R12, 0x40100000, PT ;  /* 0x401000000c00780c */ /* 0x000fe20003f06070 */
[----:B------:R-:W-:Y:S02]  /*0860*/  IMAD.MOV.U32 R20, RZ, RZ, R12 ;  /* 0x000000ffff147224 */ /* 0x000fe400078e000c */
[----:B------:R-:W-:Y:S01]  /*0870*/  DFMA R16, R10, R14, R10 ;  /* 0x0000000e0a10722b */ /* 0x000fe2000000000a */
[----:B------:R-:W-:Y:S01]  /*0880*/  SEL R13, R13, 0x63400000, !P0 ;  /* 0x634000000d0d7807 */ /* 0x000fe20004000000 */
[----:B------:R-:W-:-:S03]  /*0890*/  IMAD.MOV.U32 R10, RZ, RZ, R8 ;  /* 0x000000ffff0a7224 */ /* 0x000fc600078e0008 */
[C-C-:B------:R-:W-:Y:S02]  /*08a0*/  @!P1 LOP3.LUT R14, R13.reuse, 0x80000000, R9.reuse, 0xf8, !PT ;  /* 0x800000000d0e9812 */ /* 0x140fe400078ef809 */
[----:B------:R-:W-:Y:S01]  /*08b0*/  LOP3.LUT R11, R13, 0x800fffff, R9, 0xf8, !PT ;  /* 0x800fffff0d0b7812 */ /* 0x000fe200078ef809 */
[----:B------:R-:W-:Y:S01]  /*08c0*/  DFMA R18, R16, -R2, 1 ;  /* 0x3ff000001012742b */ /* 0x000fe20000000802 */
[----:B------:R-:W-:Y:S01]  /*08d0*/  @!P1 LOP3.LUT R15, R14, 0x100000, RZ, 0xfc, !PT ;  /* 0x001000000e0f9812 */ /* 0x000fe200078efcff */
[----:B------:R-:W-:-:S06]  /*08e0*/  @!P1 IMAD.MOV.U32 R14, RZ, RZ, RZ ;  /* 0x000000ffff0e9224 */ /* 0x000fcc00078e00ff */
[----:B------:R-:W-:Y:S02]  /*08f0*/  @!P1 DFMA R10, R10, 2, -R14 ;  /* 0x400000000a0a982b */ /* 0x000fe4000000080e */
[----:B------:R-:W-:-:S08]  /*0900*/  DFMA R14, R16, R18, R16 ;  /* 0x00000012100e722b */ /* 0x000fd00000000010 */
[----:B------:R-:W-:Y:S01]  /*0910*/  @!P1 LOP3.LUT R20, R11, 0x7ff00000, RZ, 0xc0, !PT ;  /* 0x7ff000000b149812 */ /* 0x000fe200078ec0ff */
[----:B------:R-:W-:-:S03]  /*0920*/  DMUL R18, R14, R10 ;  /* 0x0000000a0e127228 */ /* 0x000fc60000000000 */
[----:B------:R-:W-:-:S04]  /*0930*/  IADD3 R22, PT, PT, R20, -0x1, RZ ;  /* 0xffffffff14167810 */ /* 0x000fc80007ffe0ff */
[----:B------:R-:W-:Y:S01]  /*0940*/  ISETP.GT.U32.AND P0, PT, R22, 0x7feffffe, PT ;  /* 0x7feffffe1600780c */ /* 0x000fe20003f04070 */
[----:B------:R-:W-:-:S03]  /*0950*/  DFMA R16, R18, -R2, R10 ;  /* 0x800000021210722b */ /* 0x000fc6000000000a */
[----:B------:R-:W-:-:S05]  /*0960*/  ISETP.GT.U32.OR P0, PT, R23, 0x7feffffe, P0 ;  /* 0x7feffffe1700780c */ /* 0x000fca0000704470 */
[----:B------:R-:W-:-:S08]  /*0970*/  DFMA R14, R14, R16, R18 ;  /* 0x000000100e0e722b */ /* 0x000fd00000000012 */
[----:B------:R-:W-:Y:S05]  /*0980*/  @P0 BRA `(.L_x_13) ;  /* 0x0000000000680947 */ /* 0x000fea0003800000 */
[----:B------:R-:W-:Y:S02]  /*0990*/  IMAD.MOV.U32 R9, RZ, RZ, 0x40100000 ;  /* 0x40100000ff097424 */ /* 0x000fe400078e00ff */
[----:B------:R-:W-:-:S03]  /*09a0*/  IMAD.MOV.U32 R8, RZ, RZ, RZ ;  /* 0x000000ffff087224 */ /* 0x000fc600078e00ff */
[----:B------:R-:W-:-:S04]  /*09b0*/  VIADDMNMX R12, R12, -R9, 0xb9600000, !PT ;  /* 0xb96000000c0c7446 */ /* 0x000fc80007800909 */
[----:B------:R-:W-:-:S05]  /*09c0*/  VIMNMX R12, PT, PT, R12, 0x46a00000, PT ;  /* 0x46a000000c0c7848 */ /* 0x000fca0003fe0100 */
[----:B------:R-:W-:-:S04]  /*09d0*/  IMAD.IADD R16, R12, 0x1, -R13 ;  /* 0x000000010c107824 */ /* 0x000fc800078e0a0d */
[----:B------:R-:W-:-:S06]  /*09e0*/  VIADD R9, R16, 0x7fe00000 ;  /* 0x7fe0000010097836 */ /* 0x000fcc0000000000 */
[----:B------:R-:W-:-:S10]  /*09f0*/  DMUL R12, R14, R8 ;  /* 0x000000080e0c7228 */ /* 0x000fd40000000000 */
[----:B------:R-:W-:-:S13]  /*0a00*/  FSETP.GTU.AND P0, PT, |R13|, 1.469367938527859385e-39, PT ;  /* 0x001000000d00780b */ /* 0x000fda0003f0c200 */
[----:B------:R-:W-:Y:S05]  /*0a10*/  @P0 BRA `(.L_x_14) ;  /* 0x0000000000880947 */ /* 0x000fea0003800000 */
[----:B------:R-:W-:Y:S01]  /*0a20*/  DFMA R2, R14, -R2, R10 ;  /* 0x800000020e02722b */ /* 0x000fe2000000000a */
[----:B------:R-:W-:-:S09]  /*0a30*/  MOV R8, RZ ;  /* 0x000000ff00087202 */ /* 0x000fd20000000f00 */
[C---:B------:R-:W-:Y:S02]  /*0a40*/  FSETP.NEU.AND P0, PT, R3.reuse, RZ, PT ;  /* 0x000000ff0300720b */ /* 0x040fe40003f0d000 */
[----:B------:R-:W-:-:S04]  /*0a50*/  LOP3.LUT R2, R3, 0x40180000, RZ, 0x3c, !PT ;  /* 0x4018000003027812 */ /* 0x000fc800078e3cff */
[----:B------:R-:W-:-:S04]  /*0a60*/  LOP3.LUT R11, R2, 0x80000000, RZ, 0xc0, !PT ;  /* 0x80000000020b7812 */ /* 0x000fc800078ec0ff */
[----:B------:R-:W-:-:S03]  /*0a70*/  LOP3.LUT R9, R11, R9, RZ, 0xfc, !PT ;  /* 0x000000090b097212 */ /* 0x000fc600078efcff */
[----:B------:R-:W-:Y:S05]  /*0a80*/  @!P0 BRA `(.L_x_14) ;  /* 0x00000000006c8947 */ /* 0x000fea0003800000 */
[----:B------:R-:W-:Y:S01]  /*0a90*/  IMAD.MOV R3, RZ, RZ, -R16 ;  /* 0x000000ffff037224 */ /* 0x000fe200078e0a10 */
[----:B------:R-:W-:Y:S01]  /*0aa0*/  DMUL.RP R8, R14, R8 ;  /* 0x000000080e087228 */ /* 0x000fe20000008000 */
[----:B------:R-:W-:-:S06]  /*0ab0*/  IMAD.MOV.U32 R2, RZ, RZ, RZ ;  /* 0x000000ffff027224 */ /* 0x000fcc00078e00ff */
[----:B------:R-:W-:-:S03]  /*0ac0*/  DFMA R2, R12, -R2, R14 ;  /* 0x800000020c02722b */ /* 0x000fc6000000000e */
[----:B------:R-:W-:-:S03]  /*0ad0*/  LOP3.LUT R11, R9, R11, RZ, 0x3c, !PT ;  /* 0x0000000b090b7212 */ /* 0x000fc600078e3cff */
[----:B------:R-:W-:-:S04]  /*0ae0*/  IADD3 R2, PT, PT, -R16, -0x43300000, RZ ;  /* 0xbcd0000010027810 */ /* 0x000fc80007ffe1ff */
[----:B------:R-:W-:-:S04]  /*0af0*/  FSETP.NEU.AND P0, PT, |R3|, R2, PT ;  /* 0x000000020300720b */ /* 0x000fc80003f0d200 */
[----:B------:R-:W-:Y:S02]  /*0b00*/  FSEL R12, R8, R12, !P0 ;  /* 0x0000000c080c7208 */ /* 0x000fe40004000000 */
[----:B------:R-:W-:Y:S01]  /*0b10*/  FSEL R13, R11, R13, !P0 ;  /* 0x0000000d0b0d7208 */ /* 0x000fe20004000000 */
[----:B------:R-:W-:Y:S06]  /*0b20*/  BRA `(.L_x_14) ;  /* 0x0000000000447947 */ /* 0x000fec0003800000 */
.L_x_13:
[----:B------:R-:W-:-:S14]  /*0b30*/  DSETP.NAN.AND P0, PT, R8, R8, PT ;  /* 0x000000080800722a */ /* 0x000fdc0003f08000 */
[----:B------:R-:W-:Y:S05]  /*0b40*/  @P0 BRA `(.L_x_15) ;  /* 0x0000000000340947 */ /* 0x000fea0003800000 */
[----:B------:R-:W-:Y:S01]  /*0b50*/  ISETP.NE.AND P0, PT, R20, R21, PT ;  /* 0x000000151400720c */ /* 0x000fe20003f05270 */
[----:B------:R-:W-:Y:S02]  /*0b60*/  IMAD.MOV.U32 R12, RZ, RZ, 0x0 ;  /* 0x00000000ff0c7424 */ /* 0x000fe400078e00ff */
[----:B------:R-:W-:-:S10]  /*0b70*/  IMAD.MOV.U32 R13, RZ, RZ, -0x80000 ;  /* 0xfff80000ff0d7424 */ /* 0x000fd400078e00ff */
[----:B------:R-:W-:Y:S05]  /*0b80*/  @!P0 BRA `(.L_x_14) ;  /* 0x00000000002c8947 */ /* 0x000fea0003800000 */
[----:B------:R-:W-:Y:S02]  /*0b90*/  ISETP.NE.AND P0, PT, R20, 0x7ff00000, PT ;  /* 0x7ff000001400780c */ /* 0x000fe40003f05270 */
[----:B------:R-:W-:Y:S02]  /*0ba0*/  LOP3.LUT R8, R9, 0x40180000, RZ, 0x3c, !PT ;  /* 0x4018000009087812 */ /* 0x000fe400078e3cff */
[----:B------:R-:W-:Y:S02]  /*0bb0*/  ISETP.EQ.OR P0, PT, R21, RZ, !P0 ;  /* 0x000000ff1500720c */ /* 0x000fe40004702670 */
[----:B------:R-:W-:-:S11]  /*0bc0*/  LOP3.LUT R13, R8, 0x80000000, RZ, 0xc0, !PT ;  /* 0x80000000080d7812 */ /* 0x000fd600078ec0ff */
[----:B------:R-:W-:Y:S01]  /*0bd0*/  @P0 LOP3.LUT R2, R13, 0x7ff00000, RZ, 0xfc, !PT ;  /* 0x7ff000000d020812 */ /* 0x000fe200078efcff */
[----:B------:R-:W-:Y:S01]  /*0be0*/  @!P0 IMAD.MOV.U32 R12, RZ, RZ, RZ ;  /* 0x000000ffff0c8224 */ /* 0x000fe200078e00ff */
[----:B------:R-:W-:-:S03]  /*0bf0*/  @P0 MOV R12, RZ ;  /* 0x000000ff000c0202 */ /* 0x000fc60000000f00 */
[----:B------:R-:W-:Y:S01]  /*0c00*/  @P0 IMAD.MOV.U32 R13, RZ, RZ, R2 ;  /* 0x000000ffff0d0224 */ /* 0x000fe200078e0002 */
[----:B------:R-:W-:Y:S06]  /*0c10*/  BRA `(.L_x_14) ;  /* 0x0000000000087947 */ /* 0x000fec0003800000 */
.L_x_15:
[----:B------:R-:W-:Y:S01]  /*0c20*/  LOP3.LUT R13, R9, 0x80000, RZ, 0xfc, !PT ;  /* 0x00080000090d7812 */ /* 0x000fe200078efcff */
[----:B------:R-:W-:-:S07]  /*0c30*/  IMAD.MOV.U32 R12, RZ, RZ, R8 ;  /* 0x000000ffff0c7224 */ /* 0x000fce00078e0008 */
.L_x_14:
[----:B------:R-:W-:Y:S05]  /*0c40*/  BSYNC.RECONVERGENT B1 ;  /* 0x0000000000017941 */ /* 0x000fea0003800200 */
.L_x_12:
[----:B------:R-:W-:Y:S02]  /*0c50*/  IMAD.MOV.U32 R2, RZ, RZ, R0 ;  /* 0x000000ffff027224 */ /* 0x000fe400078e0000 */
[----:B------:R-:W-:-:S04]  /*0c60*/  IMAD.MOV.U32 R3, RZ, RZ, 0x0 ;  /* 0x00000000ff037424 */ /* 0x000fc800078e00ff */
[----:B------:R-:W-:Y:S05]  /*0c70*/  RET.REL.NODEC R2 `(_Z12update_thetaPdS_S_S_S_i) ;  /* 0xfffffff002e07950 */ /* 0x000fea0003c3ffff */
.L_x_16:
[----:B------:R-:W-:-:S00]  /*0c80*/  BRA `(.L_x_16) ;  /* 0xfffffffc00fc7947 */ /* 0x000fc0000383ffff */
[----:B------:R-:W-:-:S00]  /*0c90*/  NOP ;  /* 0x0000000000007918 */ /* 0x000fc00000000000 */
        /* <DEDUP_REMOVED lines=14> */
.L_x_32:


//--------------------- .text._Z8kuramotoPiPdS0_S0_S0_id --------------------------
	.section	.text._Z8kuramotoPiPdS0_S0_S0_id,"ax",@progbits
	.align	128
        .global         _Z8kuramotoPiPdS0_S0_S0_id
        .type           _Z8kuramotoPiPdS0_S0_S0_id,@function
        .size           _Z8kuramotoPiPdS0_S0_S0_id,(.L_x_33 - _Z8kuramotoPiPdS0_S0_S0_id)
        .other          _Z8kuramotoPiPdS0_S0_S0_id,@"STO_CUDA_ENTRY STV_DEFAULT"
_Z8kuramotoPiPdS0_S0_S0_id:
.text._Z8kuramotoPiPdS0_S0_S0_id:
[----:B------:R-:W0:Y:S01]  /*0000*/  LDC R1, c[0x0][0x37c] ;  /* 0x0000df00ff017b82 */ /* 0x000e220000000800 */
[----:B------:R-:W1:Y:S07]  /*0010*/  S2R R9, SR_TID.X ;  /* 0x0000000000097919 */ /* 0x000e6e0000002100 */
[----:B------:R-:W1:Y:S01]  /*0020*/  LDC.64 R24, c[0x0][0x390] ;  /* 0x0000e400ff187b82 */ /* 0x000e620000000a00 */
[----:B------:R-:W2:Y:S01]  /*0030*/  LDCU.64 UR6, c[0x0][0x358] ;  /* 0x00006b00ff0677ac */ /* 0x000ea20008000a00 */
[----:B0-----:R-:W-:Y:S01]  /*0040*/  VIADD R1, R1, 0xffffffd8 ;  /* 0xffffffd801017836 */ /* 0x001fe20000000000 */
[----:B------:R-:W0:Y:S05]  /*0050*/  LDCU UR4, c[0x0][0x3a8] ;  /* 0x00007500ff0477ac */ /* 0x000e2a0008000800 */
[----:B------:R-:W3:Y:S01]  /*0060*/  LDC.64 R2, c[0x0][0x398] ;  /* 0x0000e600ff027b82 */ /* 0x000ee20000000a00 */
[----:B------:R-:W4:Y:S01]  /*0070*/  LDCU.64 UR8, c[0x0][0x3b0] ;  /* 0x00007600ff0877ac */ /* 0x000f220008000a00 */
[----:B------:R-:W0:Y:S06]  /*0080*/  LDCU.64 UR12, c[0x4][0x8] ;  /* 0x01000100ff0c77ac */ /* 0x000e2c0008000a00 */
[----:B------:R-:W5:Y:S08]  /*0090*/  LDC.64 R4, c[0x0][0x380] ;  /* 0x0000e000ff047b82 */ /* 0x000f700000000a00 */
[----:B------:R-:W4:Y:S01]  /*00a0*/  LDC.64 R16, c[0x0][0x388] ;  /* 0x0000e200ff107b82 */ /* 0x000f220000000a00 */
[----:B-1----:R-:W-:-:S07]  /*00b0*/  IMAD.WIDE.U32 R24, R9, 0x8, R24 ;  /* 0x0000000809187825 */ /* 0x002fce00078e0018 */
[----:B------:R-:W1:Y:S01]  /*00c0*/  LDC.64 R18, c[0x0][0x3a0] ;  /* 0x0000e800ff127b82 */ /* 0x000e620000000a00 */
[----:B--2---:R-:W2:Y:S01]  /*00d0*/  LDG.E.64 R24, desc[UR6][R24.64] ;  /* 0x0000000618187981 */ /* 0x004ea2000c1e1b00 */
[----:B---3--:R-:W-:Y:S01]  /*00e0*/  IMAD.WIDE.U32 R2, R9, 0x8, R2 ;  /* 0x0000000809027825 */ /* 0x008fe200078e0002 */
[----:B0-----:R-:W-:-:S03]  /*00f0*/  UIMAD UR4, UR4, 0x64, URZ ;  /* 0x00000064040478a4 */ /* 0x001fc6000f8e02ff */
[----:B-----5:R-:W-:-:S04]  /*0100*/  IMAD.WIDE.U32 R4, R9, 0x4, R4 ;  /* 0x0000000409047825 */ /* 0x020fc800078e0004 */
[----:B------:R-:W-:Y:S02]  /*0110*/  VIADD R7, R9, UR4 ;  /* 0x0000000409077c36 */ /* 0x000fe40008000000 */
[----:B------:R-:W-:Y:S02]  /*0120*/  IMAD.MOV.U32 R20, RZ, RZ, R4 ;  /* 0x000000ffff147224 */ /* 0x000fe400078e0004 */
[----:B------:R-:W-:Y:S02]  /*0130*/  IMAD.MOV.U32 R21, RZ, RZ, R5 ;  /* 0x000000ffff157224 */ /* 0x000fe400078e0005 */
[----:B----4-:R-:W-:-:S04]  /*0140*/  IMAD.WIDE R16, R7, 0x8, R16 ;  /* 0x0000000807107825 */ /* 0x010fc800078e0210 */
[----:B-1----:R-:W-:-:S04]  /*0150*/  IMAD.WIDE.U32 R18, R9, 0x8, R18 ;  /* 0x0000000809127825 */ /* 0x002fc800078e0012 */
[----:B------:R-:W-:Y:S01]  /*0160*/  IMAD.U32 R0, RZ, RZ, UR4 ;  /* 0x00000004ff007e24 */ /* 0x000fe2000f8e00ff */
[----:B------:R-:W-:Y:S01]  /*0170*/  UMOV UR4, URZ ;  /* 0x000000ff00047c82 */ /* 0x000fe20008000000 */
[----:B--2---:R0:W-:Y:S05]  /*0180*/  STG.E.64 desc[UR6][R2.64], R24 ;  /* 0x0000001802007986 */ /* 0x0041ea000c101b06 */
.L_x_23:
[----:B-1----:R-:W1:Y:S01]  /*0190*/  LDC.64 R22, c[0x0][0x388] ;  /* 0x0000e200ff167b82 */ /* 0x002e620000000a00 */
[----:B------:R-:W2:Y:S04]  /*01a0*/  LDG.E.64 R6, desc[UR6][R16.64] ;  /* 0x0000000610067981 */ /* 0x000ea8000c1e1b00 */
[----:B------:R-:W2:Y:S04]  /*01b0*/  LDG.E.64 R8, desc[UR6][R18.64] ;  /* 0x0000000612087981 */ /* 0x000ea8000c1e1b00 */
[----:B------:R3:W5:Y:S01]  /*01c0*/  LDG.E R26, desc[UR6][R20.64] ;  /* 0x00000006141a7981 */ /* 0x000762000c1e1900 */
[----:B-1----:R-:W-:-:S05]  /*01d0*/  IMAD.WIDE R22, R0, 0x8, R22 ;  /* 0x0000000800167825 */ /* 0x002fca00078e0216 */
[----:B------:R-:W4:Y:S01]  /*01e0*/  LDG.E.64 R4, desc[UR6][R22.64] ;  /* 0x0000000616047981 */ /* 0x000f22000c1e1b00 */
[----:B------:R-:W-:Y:S01]  /*01f0*/  BSSY.RECONVERGENT B0, `(.L_x_17) ;  /* 0x000001d000007945 */ /* 0x000fe20003800200 */
[----:B--2---:R-:W-:-:S08]  /*0200*/  DFMA R6, R8, UR8, R6 ;  /* 0x0000000808067c2b */ /* 0x004fd00008000006 */
[----:B----4-:R-:W-:-:S08]  /*0210*/  DADD R8, R4, -R6 ;  /* 0x0000000004087229 */ /* 0x010fd00000000806 */
[----:B------:R-:W-:-:S14]  /*0220*/  DSETP.NEU.AND P0, PT, |R8|, +INF , PT ;  /* 0x7ff000000800742a */ /* 0x000fdc0003f0d200 */
[----:B------:R-:W-:Y:S01]  /*0230*/  @!P0 DMUL R28, RZ, R8 ;  /* 0x00000008ff1c8228 */ /* 0x000fe20000000000 */
[----:B------:R-:W-:Y:S01]  /*0240*/  @!P0 IMAD.MOV.U32 R27, RZ, RZ, RZ ;  /* 0x000000ffff1b8224 */ /* 0x000fe200078e00ff */
[----:B---3--:R-:W-:Y:S09]  /*0250*/  @!P0 BRA `(.L_x_18) ;  /* 0x0000000000588947 */ /* 0x008ff20003800000 */
[----:B------:R-:W-:Y:S01]  /*0260*/  UMOV UR10, 0x6dc9c883 ;  /* 0x6dc9c883000a7882 */ /* 0x000fe20000000000 */
[----:B------:R-:W-:Y:S01]  /*0270*/  UMOV UR11, 0x3fe45f30 ;  /* 0x3fe45f30000b7882 */ /* 0x000fe20000000000 */
[C---:B------:R-:W-:Y:S02]  /*0280*/  DSETP.GE.AND P0, PT, |R8|.reuse, 2.14748364800000000000e+09, PT ;  /* 0x41e000000800742a */ /* 0x040fe40003f06200 */
[----:B------:R-:W-:Y:S01]  /*0290*/  DMUL R4, R8, UR10 ;  /* 0x0000000a08047c28 */ /* 0x000fe20008000000 */
[----:B------:R-:W-:Y:S01]  /*02a0*/  UMOV UR10, 0x54442d18 ;  /* 0x54442d18000a7882 */ /* 0x000fe20000000000 */
[----:B------:R-:W-:-:S04]  /*02b0*/  UMOV UR11, 0x3ff921fb ;  /* 0x3ff921fb000b7882 */ /* 0x000fc80000000000 */
[----:B------:R-:W1:Y:S08]  /*02c0*/  F2I.F64 R27, R4 ;  /* 0x00000004001b7311 */ /* 0x000e700000301100 */
[----:B-1----:R-:W1:Y:S02]  /*02d0*/  I2F.F64 R28, R27 ;  /* 0x0000001b001c7312 */ /* 0x002e640000201c00 */
[----:B-1----:R-:W-:Y:S01]  /*02e0*/  DFMA R6, R28, -UR10, R8 ;  /* 0x8000000a1c067c2b */ /* 0x002fe20008000008 */
[----:B------:R-:W-:Y:S01]  /*02f0*/  UMOV UR10, 0x33145c00 ;  /* 0x33145c00000a7882 */ /* 0x000fe20000000000 */
[----:B------:R-:W-:-:S06]  /*0300*/  UMOV UR11, 0x3c91a626 ;  /* 0x3c91a626000b7882 */ /* 0x000fcc0000000000 */
[----:B------:R-:W-:Y:S01]  /*0310*/  DFMA R6, R28, -UR10, R6 ;  /* 0x8000000a1c067c2b */ /* 0x000fe20008000006 */
[----:B------:R-:W-:Y:S01]  /*0320*/  UMOV UR10, 0x252049c0 ;  /* 0x252049c0000a7882 */ /* 0x000fe20000000000 */
[----:B------:R-:W-:-:S06]  /*0330*/  UMOV UR11, 0x397b839a ;  /* 0x397b839a000b7882 */ /* 0x000fcc0000000000 */
[----:B------:R-:W-:Y:S01]  /*0340*/  DFMA R28, R28, -UR10, R6 ;  /* 0x8000000a1c1c7c2b */ /* 0x000fe20008000006 */
[----:B------:R-:W-:Y:S10]  /*0350*/  @!P0 BRA `(.L_x_18) ;  /* 0x0000000000188947 */ /* 0x000ff40003800000 */
[----:B------:R-:W-:Y:S01]  /*0360*/  IMAD.MOV.U32 R27, RZ, RZ, R9 ;  /* 0x000000ffff1b7224 */ /* 0x000fe200078e0009 */
[----:B------:R-:W-:-:S07]  /*0370*/  MOV R14, 0x390 ;  /* 0x00000390000e7802 */ /* 0x000fce0000000f00 */
[----:B0----5:R-:W-:Y:S05]  /*0380*/  CALL.REL.NOINC `($_Z8kuramotoPiPdS0_S0_S0_id$__internal_trig_reduction_slowpathd) ;  /* 0x0000000400c47944 */ /* 0x021fea0003c00000 */
[----:B------:R-:W-:Y:S02]  /*0390*/  IMAD.MOV.U32 R27, RZ, RZ, R4 ;  /* 0x000000ffff1b7224 */ /* 0x000fe400078e0004 */
[----:B------:R-:W-:Y:S02]  /*03a0*/  IMAD.MOV.U32 R28, RZ, RZ, R8 ;  /* 0x000000ffff1c7224 */ /* 0x000fe400078e0008 */
[----:B------:R-:W-:-:S07]  /*03b0*/  IMAD.MOV.U32 R29, RZ, RZ, R9 ;  /* 0x000000ffff1d7224 */ /* 0x000fce00078e0009 */
.L_x_18:
[----:B------:R-:W-:Y:S05]  /*03c0*/  BSYNC.RECONVERGENT B0 ;  /* 0x0000000000007941 */ /* 0x000fea0003800200 */
.L_x_17:
[----:B------:R-:W-:-:S05]  /*03d0*/  IMAD.SHL.U32 R4, R27, 0x40, RZ ;  /* 0x000000401b047824 */ /* 0x000fca00078e00ff */
[----:B------:R-:W-:-:S04]  /*03e0*/  LOP3.LUT R4, R4, 0x40, RZ, 0xc0, !PT ;  /* 0x0000004004047812 */ /* 0x000fc800078ec0ff */
[----:B------:R-:W-:-:S05]  /*03f0*/  IADD3 R34, P0, PT, R4, UR12, RZ ;  /* 0x0000000c04227c10 */ /* 0x000fca000ff1e0ff */
[----:B------:R-:W-:-:S05]  /*0400*/  IMAD.X R35, RZ, RZ, UR13, P0 ;  /* 0x0000000dff237e24 */ /* 0x000fca00080e06ff */
[----:B------:R-:W2:Y:S04]  /*0410*/  LDG.E.128.CONSTANT R4, desc[UR6][R34.64] ;  /* 0x0000000622047981 */ /* 0x000ea8000c1e9d00 */
[----:B------:R-:W3:Y:S04]  /*0420*/  LDG.E.128.CONSTANT R8, desc[UR6][R34.64+0x10] ;  /* 0x0000100622087981 */ /* 0x000ee8000c1e9d00 */
[----:B------:R-:W4:Y:S01]  /*0430*/  LDG.E.128.CONSTANT R12, desc[UR6][R34.64+0x20] ;  /* 0x00002006220c7981 */ /* 0x000f22000c1e9d00 */
[----:B------:R-:W-:Y:S01]  /*0440*/  LOP3.LUT R30, R27, 0x1, RZ, 0xc0, !PT ;  /* 0x000000011b1e7812 */ /* 0x000fe200078ec0ff */
[----:B------:R-:W-:-:S03]  /*0450*/  IMAD.MOV.U32 R32, RZ, RZ, 0x20fd8164 ;  /* 0x20fd8164ff207424 */ /* 0x000fc600078e00ff */
[----:B------:R-:W-:Y:S01]  /*0460*/  ISETP.NE.U32.AND P0, PT, R30, 0x1, PT ;  /* 0x000000011e00780c */ /* 0x000fe20003f05070 */
[----:B------:R-:W-:-:S03]  /*0470*/  IMAD.MOV.U32 R30, RZ, RZ, 0x3da8ff83 ;  /* 0x3da8ff83ff1e7424 */ /* 0x000fc600078e00ff */
[----:B------:R-:W-:Y:S02]  /*0480*/  FSEL R32, R32, -8.06006814911005101289e+34, !P0 ;  /* 0xf9785eba20207808 */ /* 0x000fe40004000000 */
[----:B------:R-:W-:Y:S01]  /*0490*/  FSEL R33, -R30, 0.11223486810922622681, !P0 ;  /* 0x3de5db651e217808 */ /* 0x000fe20004000100 */
[----:B------:R-:W-:-:S08]  /*04a0*/  DMUL R30, R28, R28 ;  /* 0x0000001c1c1e7228 */ /* 0x000fd00000000000 */
[----:B--2---:R-:W-:-:S08]  /*04b0*/  DFMA R4, R30, R32, R4 ;  /* 0x000000201e04722b */ /* 0x004fd00000000004 */
[C---:B------:R-:W-:Y:S01]  /*04c0*/  DFMA R4, R30.reuse, R4, R6 ;  /* 0x000000041e04722b */ /* 0x040fe20000000006 */
[----:B-----5:R-:W1:Y:S07]  /*04d0*/  I2F.F64 R6, R26 ;  /* 0x0000001a00067312 */ /* 0x020e6e0000201c00 */
[----:B---3--:R-:W-:-:S08]  /*04e0*/  DFMA R4, R30, R4, R8 ;  /* 0x000000041e04722b */ /* 0x008fd00000000008 */
[----:B------:R-:W-:Y:S02]  /*04f0*/  DFMA R4, R30, R4, R10 ;  /* 0x000000041e04722b */ /* 0x000fe4000000000a */
[----:B-1----:R-:W-:-:S06]  /*0500*/  DMUL R6, R6, 0.5 ;  /* 0x3fe0000006067828 */ /* 0x002fcc0000000000 */
[----:B----4-:R-:W-:-:S08]  /*0510*/  DFMA R4, R30, R4, R12 ;  /* 0x000000041e04722b */ /* 0x010fd0000000000c */
[----:B------:R-:W-:-:S08]  /*0520*/  DFMA R4, R30, R4, R14 ;  /* 0x000000041e04722b */ /* 0x000fd0000000000e */
[----:B------:R-:W-:Y:S02]  /*0530*/  DFMA R28, R4, R28, R28 ;  /* 0x0000001c041c722b */ /* 0x000fe4000000001c */
[----:B------:R-:W-:-:S10]  /*0540*/  DFMA R4, R30, R4, 1 ;  /* 0x3ff000001e04742b */ /* 0x000fd40000000004 */
[----:B------:R-:W-:Y:S02]  /*0550*/  FSEL R8, R4, R28, !P0 ;  /* 0x0000001c04087208 */ /* 0x000fe40004000000 */
[----:B------:R-:W-:Y:S02]  /*0560*/  FSEL R9, R5, R29, !P0 ;  /* 0x0000001d05097208 */ /* 0x000fe40004000000 */
[----:B------:R-:W-:-:S04]  /*0570*/  LOP3.LUT P0, RZ, R27, 0x2, RZ, 0xc0, !PT ;  /* 0x000000021bff7812 */ /* 0x000fc8000780c0ff */
[----:B------:R-:W-:-:S10]  /*0580*/  DADD R4, RZ, -R8 ;  /* 0x00000000ff047229 */ /* 0x000fd40000000808 */
[----:B------:R-:W-:Y:S02]  /*0590*/  FSEL R4, R8, R4, !P0 ;  /* 0x0000000408047208 */ /* 0x000fe40004000000 */
[----:B------:R-:W-:-:S06]  /*05a0*/  FSEL R5, R9, R5, !P0 ;  /* 0x0000000509057208 */ /* 0x000fcc0004000000 */
[----:B0-----:R-:W-:-:S07]  /*05b0*/  DFMA R24, R6, R4, R24 ;  /* 0x000000040618722b */ /* 0x001fce0000000018 */
[----:B------:R0:W-:Y:S04]  /*05c0*/  STG.E.64 desc[UR6][R2.64], R24 ;  /* 0x0000001802007986 */ /* 0x0001e8000c101b06 */
[----:B------:R-:W2:Y:S04]  /*05d0*/  LDG.E.64 R4, desc[UR6][R16.64] ;  /* 0x0000000610047981 */ /* 0x000ea8000c1e1b00 */
[----:B------:R-:W2:Y:S04]  /*05e0*/  LDG.E.64 R6, desc[UR6][R18.64] ;  /* 0x0000000612067981 */ /* 0x000ea8000c1e1b00 */
[----:B------:R-:W3:Y:S04]  /*05f0*/  LDG.E.64 R22, desc[UR6][R22.64+0x8] ;  /* 0x0000080616167981 */ /* 0x000ee8000c1e1b00 */
[----:B------:R0:W5:Y:S01]  /*0600*/  LDG.E R26, desc[UR6][R20.64+0x190] ;  /* 0x00019006141a7981 */ /* 0x000162000c1e1900 */
[----:B------:R-:W-:Y:S01]  /*0610*/  BSSY.RECONVERGENT B0, `(.L_x_19) ;  /* 0x0000021000007945 */ /* 0x000fe20003800200 */
[----:B--2---:R-:W-:-:S08]  /*0620*/  DFMA R4, R6, UR8, R4 ;  /* 0x0000000806047c2b */ /* 0x004fd00008000004 */
[----:B---3--:R-:W-:-:S08]  /*0630*/  DADD R6, R22, -R4 ;  /* 0x0000000016067229 */ /* 0x008fd00000000804 */
[----:B------:R-:W-:-:S14]  /*0640*/  DSETP.NEU.AND P0, PT, |R6|, +INF , PT ;  /* 0x7ff000000600742a */ /* 0x000fdc0003f0d200 */
[----:B0-----:R-:W-:Y:S05]  /*0650*/  @!P0 BRA `(.L_x_20) ;  /* 0x0000000000688947 */ /* 0x001fea0003800000 */
[----:B------:R-:W-:Y:S01]  /*0660*/  UMOV UR10, 0x6dc9c883 ;  /* 0x6dc9c883000a7882 */ /* 0x000fe20000000000 */
[----:B------:R-:W-:Y:S01]  /*0670*/  UMOV UR11, 0x3fe45f30 ;  /* 0x3fe45f30000b7882 */ /* 0x000fe20000000000 */
[C---:B------:R-:W-:Y:S02]  /*0680*/  DSETP.GE.AND P0, PT, |R6|.reuse, 2.14748364800000000000e+09, PT ;  /* 0x41e000000600742a */ /* 0x040fe40003f06200 */
[----:B------:R-:W-:Y:S01]  /*0690*/  DMUL R22, R6, UR10 ;  /* 0x0000000a06167c28 */ /* 0x000fe20008000000 */
[----:B------:R-:W-:Y:S01]  /*06a0*/  UMOV UR10, 0x54442d18 ;  /* 0x54442d18000a7882 */ /* 0x000fe20000000000 */
[----:B------:R-:W-:-:S08]  /*06b0*/  UMOV UR11, 0x3ff921fb ;  /* 0x3ff921fb000b7882 */ /* 0x000fd00000000000 */
[----:B------:R-:W0:Y:S08]  /*06c0*/  F2I.F64 R22, R22 ;  /* 0x0000001600167311 */ /* 0x000e300000301100 */
[----:B0-----:R-:W0:Y:S02]  /*06d0*/  I2F.F64 R28, R22 ;  /* 0x00000016001c7312 */ /* 0x001e240000201c00 */
[----:B0-----:R-:W-:Y:S01]  /*06e0*/  DFMA R4, R28, -UR10, R6 ;  /* 0x8000000a1c047c2b */ /* 0x001fe20008000006 */
[----:B------:R-:W-:Y:S01]  /*06f0*/  UMOV UR10, 0x33145c00 ;  /* 0x33145c00000a7882 */ /* 0x000fe20000000000 */
[----:B------:R-:W-:-:S06]  /*0700*/  UMOV UR11, 0x3c91a626 ;  /* 0x3c91a626000b7882 */ /* 0x000fcc0000000000 */
[----:B------:R-:W-:Y:S01]  /*0710*/  DFMA R4, R28, -UR10, R4 ;  /* 0x8000000a1c047c2b */ /* 0x000fe20008000004 */
[----:B------:R-:W-:Y:S01]  /*0720*/  UMOV UR10, 0x252049c0 ;  /* 0x252049c0000a7882 */ /* 0x000fe20000000000 */
[----:B------:R-:W-:-:S06]  /*0730*/  UMOV UR11, 0x397b839a ;  /* 0x397b839a000b7882 */ /* 0x000fcc0000000000 */
[----:B------:R-:W-:Y:S01]  /*0740*/  DFMA R28, R28, -UR10, R4 ;  /* 0x8000000a1c1c7c2b */ /* 0x000fe20008000004 */
[----:B------:R-:W-:Y:S10]  /*0750*/  @!P0 BRA `(.L_x_21) ;  /* 0x0000000000308947 */ /* 0x000ff40003800000 */
[----:B------:R-:W-:Y:S01]  /*0760*/  BSSY.RECONVERGENT B1, `(.L_x_22) ;  /* 0x0000005000017945 */ /* 0x000fe20003800200 */
[----:B------:R-:W-:Y:S01]  /*0770*/  IMAD.MOV.U32 R8, RZ, RZ, R6 ;  /* 0x000000ffff087224 */ /* 0x000fe200078e0006 */
[----:B------:R-:W-:Y:S01]  /*0780*/  MOV R14, 0x7b0 ;  /* 0x000007b0000e7802 */ /* 0x000fe20000000f00 */
[----:B------:R-:W-:-:S07]  /*0790*/  IMAD.MOV.U32 R27, RZ, RZ, R7 ;  /* 0x000000ffff1b7224 */ /* 0x000fce00078e0007 */
[----:B-----5:R-:W-:Y:S05]  /*07a0*/  CALL.REL.NOINC `($_Z8kuramotoPiPdS0_S0_S0_id$__internal_trig_reduction_slowpathd) ;  /* 0x0000000000bc7944 */ /* 0x020fea0003c00000 */
[----:B------:R-:W-:Y:S05]  /*07b0*/  BSYNC.RECONVERGENT B1 ;  /* 0x0000000000017941 */ /* 0x000fea0003800200 */
.L_x_22:
[----:B------:R-:W-:Y:S02]  /*07c0*/  IMAD.MOV.U32 R22, RZ, RZ, R4 ;  /* 0x000000ffff167224 */ /* 0x000fe400078e0004 */
[----:B------:R-:W-:Y:S02]  /*07d0*/  IMAD.MOV.U32 R28, RZ, RZ, R8 ;  /* 0x000000ffff1c7224 */ /* 0x000fe400078e0008 */
[----:B------:R-:W-:Y:S01]  /*07e0*/  IMAD.MOV.U32 R29, RZ, RZ, R9 ;  /* 0x000000ffff1d7224 */ /* 0x000fe200078e0009 */
[----:B------:R-:W-:Y:S06]  /*07f0*/  BRA `(.L_x_21) ;  /* 0x0000000000087947 */ /* 0x000fec0003800000 */
.L_x_20:
[----:B------:R-:W-:Y:S01]  /*0800*/  DMUL R28, RZ, R6 ;  /* 0x00000006ff1c7228 */ /* 0x000fe20000000000 */
[----:B------:R-:W-:-:S10]  /*0810*/  IMAD.MOV.U32 R22, RZ, RZ, RZ ;  /* 0x000000ffff167224 */ /* 0x000fd400078e00ff */
.L_x_21:
[----:B------:R-:W-:Y:S05]  /*0820*/  BSYNC.RECONVERGENT B0 ;  /* 0x0000000000007941 */ /* 0x000fea0003800200 */
.L_x_19:
        /* <DEDUP_REMOVED lines=8> */
[----:B------:R-:W-:Y:S01]  /*08b0*/  IMAD.MOV.U32 R34, RZ, RZ, 0x20fd8164 ;  /* 0x20fd8164ff227424 */ /* 0x000fe200078e00ff */
[----:B------:R-:W-:Y:S01]  /*08c0*/  DMUL R30, R28, R28 ;  /* 0x0000001c1c1e7228 */ /* 0x000fe20000000000 */
[----:B-----5:R-:W0:Y:S01]  /*08d0*/  I2F.F64 R26, R26 ;  /* 0x0000001a001a7312 */ /* 0x020e220000201c00 */
[----:B------:R-:W-:Y:S01]  /*08e0*/  ISETP.NE.U32.AND P0, PT, R23, 0x1, PT ;  /* 0x000000011700780c */ /* 0x000fe20003f05070 */
[----:B------:R-:W-:Y:S01]  /*08f0*/  IMAD.MOV.U32 R23, RZ, RZ, 0x3da8ff83 ;  /* 0x3da8ff83ff177424 */ /* 0x000fe200078e00ff */
[----:B------:R-:W-:Y:S01]  /*0900*/  UIADD3 UR4, UPT, UPT, UR4, 0x2, URZ ;  /* 0x0000000204047890 */ /* 0x000fe2000fffe0ff */
[----:B------:R-:W-:Y:S01]  /*0910*/  VIADD R0, R0, 0x2 ;  /* 0x0000000200007836 */ /* 0x000fe20000000000 */
[----:B------:R-:W-:-:S02]  /*0920*/  FSEL R34, R34, -8.06006814911005101289e+34, !P0 ;  /* 0xf9785eba22227808 */ /* 0x000fc40004000000 */
[----:B------:R-:W-:Y:S01]  /*0930*/  FSEL R35, -R23, 0.11223486810922622681, !P0 ;  /* 0x3de5db6517237808 */ /* 0x000fe20004000100 */
[----:B------:R-:W-:-:S05]  /*0940*/  UISETP.NE.AND UP0, UPT, UR4, 0x64, UPT ;  /* 0x000000640400788c */ /* 0x000fca000bf05270 */
[----:B--2---:R-:W-:-:S08]  /*0950*/  DFMA R4, R30, R34, R4 ;  /* 0x000000221e04722b */ /* 0x004fd00000000004 */
[----:B------:R-:W-:Y:S02]  /*0960*/  DFMA R4, R30, R4, R6 ;  /* 0x000000041e04722b */ /* 0x000fe40000000006 */
[----:B0-----:R-:W-:-:S06]  /*0970*/  DMUL R6, R26, 0.5 ;  /* 0x3fe000001a067828 */ /* 0x001fcc0000000000 */
[----:B---3--:R-:W-:-:S08]  /*0980*/  DFMA R4, R30, R4, R8 ;  /* 0x000000041e04722b */ /* 0x008fd00000000008 */
[----:B------:R-:W-:-:S08]  /*0990*/  DFMA R4, R30, R4, R10 ;  /* 0x000000041e04722b */ /* 0x000fd0000000000a */
        /* <DEDUP_REMOVED lines=9> */
[----:B------:R-:W-:Y:S02]  /*0a30*/  FSEL R5, R9, R5, !P0 ;  /* 0x0000000509057208 */ /* 0x000fe40004000000 */
[----:B------:R-:W-:-:S04]  /*0a40*/  IADD3 R20, P0, PT, R20, 0x320, RZ ;  /* 0x0000032014147810 */ /* 0x000fc80007f1e0ff */
[----:B------:R-:W-:Y:S01]  /*0a50*/  DFMA R24, R6, R4, R24 ;  /* 0x000000040618722b */ /* 0x000fe20000000018 */
[----:B------:R-:W-:-:S06]  /*0a60*/  IMAD.X R21, RZ, RZ, R21, P0 ;  /* 0x000000ffff157224 */ /* 0x000fcc00000e0615 */
[----:B------:R1:W-:Y:S01]  /*0a70*/  STG.E.64 desc[UR6][R2.64], R24 ;  /* 0x0000001802007986 */ /* 0x0003e2000c101b06 */
[----:B------:R-:W-:Y:S05]  /*0a80*/  BRA.U UP0, `(.L_x_23) ;  /* 0xfffffff500c07547 */ /* 0x000fea000b83ffff */
[----:B------:R-:W-:Y:S05]  /*0a90*/  EXIT ;  /* 0x000000000000794d */ /* 0x000fea0003800000 */
        .type           $_Z8kuramotoPiPdS0_S0_S0_id$__internal_trig_reduction_slowpathd,@function
        .size           $_Z8kuramotoPiPdS0_S0_S0_id$__internal_trig_reduction_slowpathd,(.L_x_33 - $_Z8kuramotoPiPdS0_S0_S0_id$__internal_trig_reduction_slowpathd)
$_Z8kuramotoPiPdS0_S0_S0_id$__internal_trig_reduction_slowpathd:
[--C-:B------:R-:W-:Y:S01]  /*0aa0*/  SHF.R.U32.HI R12, RZ, 0x14, R27.reuse ;  /* 0x00000014ff0c7819 */ /* 0x100fe2000001161b */
[----:B------:R-:W-:Y:S02]  /*0ab0*/  IMAD.MOV.U32 R9, RZ, RZ, R27 ;  /* 0x000000ffff097224 */ /* 0x000fe400078e001b */
[----:B------:R-:W-:Y:S01]  /*0ac0*/  IMAD.MOV.U32 R4, RZ, RZ, RZ ;  /* 0x000000ffff047224 */ /* 0x000fe200078e00ff */
[----:B------:R-:W-:-:S04]  /*0ad0*/  LOP3.LUT R5, R12, 0x7ff, RZ, 0xc0, !PT ;  /* 0x000007ff0c057812 */ /* 0x000fc800078ec0ff */
[----:B------:R-:W-:-:S13]  /*0ae0*/  ISETP.NE.AND P0, PT, R5, 0x7ff, PT ;  /* 0x000007ff0500780c */ /* 0x000fda0003f05270 */
[----:B------:R-:W-:Y:S05]  /*0af0*/  @!P0 BRA `(.L_x_24) ;  /* 0x0000000800488947 */ /* 0x000fea0003800000 */
[----:B------:R-:W-:Y:S01]  /*0b00*/  VIADD R4, R5, 0xfffffc00 ;  /* 0xfffffc0005047836 */ /* 0x000fe20000000000 */
[----:B------:R-:W-:Y:S01]  /*0b10*/  BSSY.RECONVERGENT B2, `(.L_x_25) ;  /* 0x000002f000027945 */ /* 0x000fe20003800200 */
[----:B------:R-:W-:-:S03]  /*0b20*/  CS2R R6, SRZ ;  /* 0x0000000000067805 */ /* 0x000fc6000001ff00 */
[----:B------:R-:W-:Y:S02]  /*0b30*/  SHF.R.U32.HI R15, RZ, 0x6, R4 ;  /* 0x00000006ff0f7819 */ /* 0x000fe40000011604 */
[----:B------:R-:W-:Y:S02]  /*0b40*/  ISETP.GE.U32.AND P0, PT, R4, 0x80, PT ;  /* 0x000000800400780c */ /* 0x000fe40003f06070 */
[C---:B------:R-:W-:Y:S02]  /*0b50*/  IADD3 R10, PT, PT, -R15.reuse, 0x13, RZ ;  /* 0x000000130f0a7810 */ /* 0x040fe40007ffe1ff */
[----:B------:R-:W-:Y:S02]  /*0b60*/  IADD3 R11, PT, PT, -R15, 0xf, RZ ;  /* 0x0000000f0f0b7810 */ /* 0x000fe40007ffe1ff */
[----:B------:R-:W-:-:S04]  /*0b70*/  SEL R10, R10, 0x12, P0 ;  /* 0x000000120a0a7807 */ /* 0x000fc80000000000 */
[----:B------:R-:W-:-:S13]  /*0b80*/  ISETP.GE.AND P0, PT, R11, R10, PT ;  /* 0x0000000a0b00720c */ /* 0x000fda0003f06270 */
[----:B------:R-:W-:Y:S05]  /*0b90*/  @P0 BRA `(.L_x_26) ;  /* 0x0000000000980947 */ /* 0x000fea0003800000 */
[----:B------:R-:W0:Y:S01]  /*0ba0*/  LDC.64 R4, c[0x0][0x358] ;  /* 0x0000d600ff047b82 */ /* 0x000e220000000a00 */
[C---:B------:R-:W-:Y:S01]  /*0bb0*/  SHF.L.U64.HI R31, R8.reuse, 0xb, R9 ;  /* 0x0000000b081f7819 */ /* 0x040fe20000010209 */
[----:B------:R-:W-:Y:S01]  /*0bc0*/  BSSY.RECONVERGENT B3, `(.L_x_27) ;  /* 0x0000022000037945 */ /* 0x000fe20003800200 */
[----:B------:R-:W-:Y:S01]  /*0bd0*/  IMAD.SHL.U32 R13, R8, 0x800, RZ ;  /* 0x00000800080d7824 */ /* 0x000fe200078e00ff */
[----:B------:R-:W-:Y:S01]  /*0be0*/  IADD3 R28, PT, PT, RZ, -R15, -R10 ;  /* 0x8000000fff1c7210 */ /* 0x000fe20007ffe80a */
[----:B------:R-:W-:Y:S01]  /*0bf0*/  IMAD.MOV.U32 R29, RZ, RZ, RZ ;  /* 0x000000ffff1d7224 */ /* 0x000fe200078e00ff */
[----:B------:R-:W-:Y:S02]  /*0c00*/  CS2R R6, SRZ ;  /* 0x0000000000067805 */ /* 0x000fe4000001ff00 */
[----:B------:R-:W-:-:S07]  /*0c10*/  LOP3.LUT R31, R31, 0x80000000, RZ, 0xfc, !PT ;  /* 0x800000001f1f7812 */ /* 0x000fce00078efcff */
.L_x_28:
[----:B------:R-:W1:Y:S01]  /*0c20*/  LDC.64 R8, c[0x4][RZ] ;  /* 0x01000000ff087b82 */ /* 0x000e620000000a00 */
[----:B0-----:R-:W-:Y:S02]  /*0c30*/  R2UR UR10, R4 ;  /* 0x00000000040a72ca */ /* 0x001fe400000e0000 */
[----:B------:R-:W-:Y:S01]  /*0c40*/  R2UR UR11, R5 ;  /* 0x00000000050b72ca */ /* 0x000fe200000e0000 */
[----:B-1----:R-:W-:-:S12]  /*0c50*/  IMAD.WIDE R8, R11, 0x8, R8 ;  /* 0x000000080b087825 */ /* 0x002fd800078e0208 */
[----:B------:R-:W2:Y:S01]  /*0c60*/  LDG.E.64.CONSTANT R8, desc[UR10][R8.64] ;  /* 0x0000000a08087981 */ /* 0x000ea2000c1e9b00 */
[----:B------:R-:W-:Y:S02]  /*0c70*/  VIADD R28, R28, 0x1 ;  /* 0x000000011c1c7836 */ /* 0x000fe40000000000 */
[----:B------:R-:W-:Y:S02]  /*0c80*/  VIADD R11, R11, 0x1 ;  /* 0x000000010b0b7836 */ /* 0x000fe40000000000 */
[----:B--2---:R-:W-:-:S04]  /*0c90*/  IMAD.WIDE.U32 R6, P2, R8, R13, R6 ;  /* 0x0000000d08067225 */ /* 0x004fc80007840006 */
[----:B------:R-:W-:Y:S02]  /*0ca0*/  IMAD R33, R8, R31, RZ ;  /* 0x0000001f08217224 */ /* 0x000fe400078e02ff */
[CC--:B------:R-:W-:Y:S02]  /*0cb0*/  IMAD R30, R9.reuse, R13.reuse, RZ ;  /* 0x0000000d091e7224 */ /* 0x0c0fe400078e02ff */
[----:B------:R-:W-:Y:S01]  /*0cc0*/  IMAD.HI.U32 R35, R9, R13, RZ ;  /* 0x0000000d09237227 */ /* 0x000fe200078e00ff */
[----:B------:R-:W-:-:S03]  /*0cd0*/  IADD3 R7, P0, PT, R33, R7, RZ ;  /* 0x0000000721077210 */ /* 0x000fc60007f1e0ff */
[----:B------:R-:W-:Y:S01]  /*0ce0*/  IMAD R33, R29, 0x8, R1 ;  /* 0x000000081d217824 */ /* 0x000fe200078e0201 */
[----:B------:R-:W-:Y:S01]  /*0cf0*/  IADD3 R7, P1, PT, R30, R7, RZ ;  /* 0x000000071e077210 */ /* 0x000fe20007f3e0ff */
[----:B------:R-:W-:-:S04]  /*0d00*/  IMAD.HI.U32 R30, R8, R31, RZ ;  /* 0x0000001f081e7227 */ /* 0x000fc800078e00ff */
[----:B------:R-:W-:Y:S01]  /*0d10*/  IMAD.X R30, RZ, RZ, R30, P2 ;  /* 0x000000ffff1e7224 */ /* 0x000fe200010e061e */
[----:B------:R0:W-:Y:S01]  /*0d20*/  STL.64 [R33], R6 ;  /* 0x0000000621007387 */ /* 0x0001e20000100a00 */
[----:B------:R-:W-:-:S03]  /*0d30*/  IMAD.HI.U32 R8, R9, R31, RZ ;  /* 0x0000001f09087227 */ /* 0x000fc600078e00ff */
[----:B------:R-:W-:Y:S01]  /*0d40*/  IADD3.X R30, P0, PT, R35, R30, RZ, P0, !PT ;  /* 0x0000001e231e7210 */ /* 0x000fe2000071e4ff */
[----:B------:R-:W-:Y:S02]  /*0d50*/  IMAD R9, R9, R31, RZ ;  /* 0x0000001f09097224 */ /* 0x000fe400078e02ff */
[----:B------:R-:W-:Y:S02]  /*0d60*/  VIADD R29, R29, 0x1 ;  /* 0x000000011d1d7836 */ /* 0x000fe40000000000 */
[----:B------:R-:W-:Y:S01]  /*0d70*/  IMAD.X R8, RZ, RZ, R8, P0 ;  /* 0x000000ffff087224 */ /* 0x000fe200000e0608 */
[----:B------:R-:W-:Y:S02]  /*0d80*/  ISETP.NE.AND P0, PT, R28, -0xf, PT ;  /* 0xfffffff11c00780c */ /* 0x000fe40003f05270 */
[----:B------:R-:W-:-:S05]  /*0d90*/  IADD3.X R30, P1, PT, R9, R30, RZ, P1, !PT ;  /* 0x0000001e091e7210 */ /* 0x000fca0000f3e4ff */
[----:B------:R-:W-:Y:S02]  /*0da0*/  IMAD.X R9, RZ, RZ, R8, P1 ;  /* 0x000000ffff097224 */ /* 0x000fe400008e0608 */
[----:B0-----:R-:W-:Y:S02]  /*0db0*/  IMAD.MOV.U32 R6, RZ, RZ, R30 ;  /* 0x000000ffff067224 */ /* 0x001fe400078e001e */
[----:B------:R-:W-:Y:S02]  /*0dc0*/  IMAD.MOV.U32 R7, RZ, RZ, R9 ;  /* 0x000000ffff077224 */ /* 0x000fe400078e0009 */
[----:B------:R-:W-:Y:S05]  /*0dd0*/  @P0 BRA `(.L_x_28) ;  /* 0xfffffffc00900947 */ /* 0x000fea000383ffff */
[----:B------:R-:W-:Y:S05]  /*0de0*/  BSYNC.RECONVERGENT B3 ;  /* 0x0000000000037941 */ /* 0x000fea0003800200 */
.L_x_27:
[----:B------:R-:W-:-:S07]  /*0df0*/  IMAD.MOV.U32 R11, RZ, RZ, R10 ;  /* 0x000000ffff0b7224 */ /* 0x000fce00078e000a */
.L_x_26:
[----:B------:R-:W-:Y:S05]  /*0e00*/  BSYNC.RECONVERGENT B2 ;  /* 0x0000000000027941 */ /* 0x000fea0003800200 */
.L_x_25:
[----:B------:R-:W-:Y:S01]  /*0e10*/  LOP3.LUT P0, R33, R12, 0x3f, RZ, 0xc0, !PT ;  /* 0x0000003f0c217812 */ /* 0x000fe2000780c0ff */
[----:B------:R-:W-:-:S04]  /*0e20*/  IMAD.IADD R4, R15, 0x1, R11 ;  /* 0x000000010f047824 */ /* 0x000fc800078e020b */
[----:B------:R-:W-:-:S05]  /*0e30*/  IMAD.U32 R35, R4, 0x8, R1 ;  /* 0x0000000804237824 */ /* 0x000fca00078e0001 */
[----:B------:R0:W-:Y:S04]  /*0e40*/  STL.64 [R35+-0x78], R6 ;  /* 0xffff880623007387 */ /* 0x0001e80000100a00 */
[----:B------:R-:W2:Y:S04]  /*0e50*/  @P0 LDL.64 R12, [R1+0x8] ;  /* 0x00000800010c0983 */ /* 0x000ea80000100a00 */
[----:B------:R-:W3:Y:S04]  /*0e60*/  LDL.64 R8, [R1+0x10] ;  /* 0x0000100001087983 */ /* 0x000ee80000100a00 */
[----:B------:R-:W4:Y:S01]  /*0e70*/  LDL.64 R4, [R1+0x18] ;  /* 0x0000180001047983 */ /* 0x000f220000100a00 */
[----:B------:R-:W-:Y:S01]  /*0e80*/  @P0 LOP3.LUT R10, R33, 0x3f, RZ, 0x3c, !PT ;  /* 0x0000003f210a0812 */ /* 0x000fe200078e3cff */
[----:B------:R-:W-:Y:S01]  /*0e90*/  BSSY.RECONVERGENT B2, `(.L_x_29) ;  /* 0x0000034000027945 */ /* 0x000fe20003800200 */
[----:B--2---:R-:W-:-:S02]  /*0ea0*/  @P0 SHF.R.U64 R11, R12, 0x1, R13 ;  /* 0x000000010c0b0819 */ /* 0x004fc4000000120d */
[----:B------:R-:W-:Y:S02]  /*0eb0*/  @P0 SHF.R.U32.HI R13, RZ, 0x1, R13 ;  /* 0x00000001ff0d0819 */ /* 0x000fe4000001160d */
[CC--:B---3--:R-:W-:Y:S02]  /*0ec0*/  @P0 SHF.L.U32 R15, R8.reuse, R33.reuse, RZ ;  /* 0x00000021080f0219 */ /* 0x0c8fe400000006ff */
[----:B0-----:R-:W-:Y:S02]  /*0ed0*/  @P0 SHF.R.U64 R6, R11, R10, R13 ;  /* 0x0000000a0b060219 */ /* 0x001fe4000000120d */
[--C-:B------:R-:W-:Y:S02]  /*0ee0*/  @P0 SHF.R.U32.HI R31, RZ, 0x1, R9.reuse ;  /* 0x00000001ff1f0819 */ /* 0x100fe40000011609 */
[C-C-:B------:R-:W-:Y:S02]  /*0ef0*/  @P0 SHF.R.U64 R29, R8.reuse, 0x1, R9.reuse ;  /* 0x00000001081d0819 */ /* 0x140fe40000001209 */
[----:B------:R-:W-:-:S02]  /*0f00*/  @P0 SHF.L.U64.HI R12, R8, R33, R9 ;  /* 0x00000021080c0219 */ /* 0x000fc40000010209 */
[----:B------:R-:W-:Y:S02]  /*0f10*/  @P0 SHF.R.U32.HI R7, RZ, R10, R13 ;  /* 0x0000000aff070219 */ /* 0x000fe4000001160d */
[----:B------:R-:W-:Y:S02]  /*0f20*/  @P0 LOP3.LUT R8, R15, R6, RZ, 0xfc, !PT ;  /* 0x000000060f080212 */ /* 0x000fe400078efcff */
[----:B----4-:R-:W-:Y:S02]  /*0f30*/  @P0 SHF.L.U32 R11, R4, R33, RZ ;  /* 0x00000021040b0219 */ /* 0x010fe400000006ff */
[----:B------:R-:W-:Y:S01]  /*0f40*/  @P0 SHF.R.U64 R28, R29, R10, R31 ;  /* 0x0000000a1d1c0219 */ /* 0x000fe2000000121f */
[----:B------:R-:W-:Y:S01]  /*0f50*/  IMAD.SHL.U32 R6, R8, 0x4, RZ ;  /* 0x0000000408067824 */ /* 0x000fe200078e00ff */
[----:B------:R-:W-:Y:S02]  /*0f60*/  @P0 LOP3.LUT R9, R12, R7, RZ, 0xfc, !PT ;  /* 0x000000070c090212 */ /* 0x000fe400078efcff */
[----:B------:R-:W-:-:S02]  /*0f70*/  @P0 SHF.L.U64.HI R33, R4, R33, R5 ;  /* 0x0000002104210219 */ /* 0x000fc40000010205 */
[----:B------:R-:W-:Y:S02]  /*0f80*/  @P0 SHF.R.U32.HI R10, RZ, R10, R31 ;  /* 0x0000000aff0a0219 */ /* 0x000fe4000001161f */
[----:B------:R-:W-:Y:S02]  /*0f90*/  @P0 LOP3.LUT R4, R11, R28, RZ, 0xfc, !PT ;  /* 0x0000001c0b040212 */ /* 0x000fe400078efcff */
[----:B------:R-:W-:Y:S02]  /*0fa0*/  SHF.L.U64.HI R7, R8, 0x2, R9 ;  /* 0x0000000208077819 */ /* 0x000fe40000010209 */
[----:B------:R-:W-:Y:S02]  /*0fb0*/  @P0 LOP3.LUT R5, R33, R10, RZ, 0xfc, !PT ;  /* 0x0000000a21050212 */ /* 0x000fe400078efcff */
[----:B------:R-:W-:Y:S02]  /*0fc0*/  SHF.L.W.U32.HI R9, R9, 0x2, R4 ;  /* 0x0000000209097819 */ /* 0x000fe40000010e04 */
[----:B------:R-:W-:-:S02]  /*0fd0*/  IADD3 RZ, P0, PT, RZ, -R6, RZ ;  /* 0x80000006ffff7210 */ /* 0x000fc40007f1e0ff */
[----:B------:R-:W-:Y:S02]  /*0fe0*/  LOP3.LUT R8, RZ, R7, RZ, 0x33, !PT ;  /* 0x00000007ff087212 */ /* 0x000fe400078e33ff */
[----:B------:R-:W-:Y:S02]  /*0ff0*/  SHF.L.W.U32.HI R4, R4, 0x2, R5 ;  /* 0x0000000204047819 */ /* 0x000fe40000010e05 */
[----:B------:R-:W-:Y:S02]  /*1000*/  LOP3.LUT R11, RZ, R9, RZ, 0x33, !PT ;  /* 0x00000009ff0b7212 */ /* 0x000fe400078e33ff */
[----:B------:R-:W-:Y:S02]  /*1010*/  IADD3.X R10, P0, PT, RZ, R8, RZ, P0, !PT ;  /* 0x00000008ff0a7210 */ /* 0x000fe4000071e4ff */
[----:B------:R-:W-:Y:S02]  /*1020*/  LOP3.LUT R8, RZ, R4, RZ, 0x33, !PT ;  /* 0x00000004ff087212 */ /* 0x000fe400078e33ff */
[----:B------:R-:W-:-:S02]  /*1030*/  IADD3.X R12, P1, PT, RZ, R11, RZ, P0, !PT ;  /* 0x0000000bff0c7210 */ /* 0x000fc4000073e4ff */
[----:B------:R-:W-:-:S03]  /*1040*/  ISETP.GT.U32.AND P2, PT, R9, -0x1, PT ;  /* 0xffffffff0900780c */ /* 0x000fc60003f44070 */
[----:B------:R-:W-:Y:S01]  /*1050*/  IMAD.X R11, RZ, RZ, R8, P1 ;  /* 0x000000ffff0b7224 */ /* 0x000fe200008e0608 */
[----:B------:R-:W-:-:S04]  /*1060*/  ISETP.GT.AND.EX P0, PT, R4, -0x1, PT, P2 ;  /* 0xffffffff0400780c */ /* 0x000fc80003f04320 */
[----:B------:R-:W-:Y:S02]  /*1070*/  SEL R8, R4, R11, P0 ;  /* 0x0000000b04087207 */ /* 0x000fe40000000000 */
[----:B------:R-:W-:Y:S02]  /*1080*/  SEL R13, R9, R12, P0 ;  /* 0x0000000c090d7207 */ /* 0x000fe40000000000 */
[----:B------:R-:W-:Y:S02]  /*1090*/  ISETP.NE.U32.AND P1, PT, R8, RZ, PT ;  /* 0x000000ff0800720c */ /* 0x000fe40003f25070 */
[----:B------:R-:W-:Y:S02]  /*10a0*/  SEL R7, R7, R10, P0 ;  /* 0x0000000a07077207 */ /* 0x000fe40000000000 */
[----:B------:R-:W-:Y:S01]  /*10b0*/  SEL R11, R13, R8, !P1 ;  /* 0x000000080d0b7207 */ /* 0x000fe20004800000 */
[----:B------:R-:W-:-:S05]  /*10c0*/  @!P0 IMAD.MOV R6, RZ, RZ, -R6 ;  /* 0x000000ffff068224 */ /* 0x000fca00078e0a06 */
[----:B------:R-:W0:Y:S02]  /*10d0*/  FLO.U32 R11, R11 ;  /* 0x0000000b000b7300 */ /* 0x000e2400000e0000 */
[C---:B0-----:R-:W-:Y:S02]  /*10e0*/  IADD3 R12, PT, PT, -R11.reuse, 0x1f, RZ ;  /* 0x0000001f0b0c7810 */ /* 0x041fe40007ffe1ff */
[----:B------:R-:W-:-:S03]  /*10f0*/  IADD3 R9, PT, PT, -R11, 0x3f, RZ ;  /* 0x0000003f0b097810 */ /* 0x000fc60007ffe1ff */
[----:B------:R-:W-:-:S05]  /*1100*/  @P1 IMAD.MOV R9, RZ, RZ, R12 ;  /* 0x000000ffff091224 */ /* 0x000fca00078e020c */
[----:B------:R-:W-:-:S13]  /*1110*/  ISETP.NE.AND P1, PT, R9, RZ, PT ;  /* 0x000000ff0900720c */ /* 0x000fda0003f25270 */
[----:B------:R-:W-:Y:S05]  /*1120*/  @!P1 BRA `(.L_x_30) ;  /* 0x0000000000289947 */ /* 0x000fea0003800000 */
[--C-:B------:R-:W-:Y:S02]  /*1130*/  SHF.R.U64 R10, R6, 0x1, R7.reuse ;  /* 0x00000001060a7819 */ /* 0x100fe40000001207 */
[C---:B------:R-:W-:Y:S02]  /*1140*/  LOP3.LUT R6, R9.reuse, 0x3f, RZ, 0xc0, !PT ;  /* 0x0000003f09067812 */ /* 0x040fe400078ec0ff */
[----:B------:R-:W-:Y:S02]  /*1150*/  SHF.R.U32.HI R12, RZ, 0x1, R7 ;  /* 0x00000001ff0c7819 */ /* 0x000fe40000011607 */
[----:B------:R-:W-:Y:S02]  /*1160*/  LOP3.LUT R7, R9, 0x3f, RZ, 0xc, !PT ;  /* 0x0000003f09077812 */ /* 0x000fe400078e0cff */
[CC--:B------:R-:W-:Y:S02]  /*1170*/  SHF.L.U64.HI R8, R13.reuse, R6.reuse, R8 ;  /* 0x000000060d087219 */ /* 0x0c0fe40000010208 */
[----:B------:R-:W-:-:S02]  /*1180*/  SHF.L.U32 R6, R13, R6, RZ ;  /* 0x000000060d067219 */ /* 0x000fc400000006ff */
[-CC-:B------:R-:W-:Y:S02]  /*1190*/  SHF.R.U64 R13, R10, R7.reuse, R12.reuse ;  /* 0x000000070a0d7219 */ /* 0x180fe4000000120c */
[----:B------:R-:W-:Y:S02]  /*11a0*/  SHF.R.U32.HI R7, RZ, R7, R12 ;  /* 0x00000007ff077219 */ /* 0x000fe4000001160c */
[----:B------:R-:W-:Y:S02]  /*11b0*/  LOP3.LUT R13, R6, R13, RZ, 0xfc, !PT ;  /* 0x0000000d060d7212 */ /* 0x000fe400078efcff */
[----:B------:R-:W-:-:S07]  /*11c0*/  LOP3.LUT R8, R8, R7, RZ, 0xfc, !PT ;  /* 0x0000000708087212 */ /* 0x000fce00078efcff */
.L_x_30:
[----:B------:R-:W-:Y:S05]  /*11d0*/  BSYNC.RECONVERGENT B2 ;  /* 0x0000000000027941 */ /* 0x000fea0003800200 */
.L_x_29:
[----:B------:R-:W-:-:S04]  /*11e0*/  IMAD.WIDE.U32 R10, R13, 0x2168c235, RZ ;  /* 0x2168c2350d0a7825 */ /* 0x000fc800078e00ff */
[----:B------:R-:W-:Y:S01]  /*11f0*/  IMAD.MOV.U32 R6, RZ, RZ, R11 ;  /* 0x000000ffff067224 */ /* 0x000fe200078e000b */
[----:B------:R-:W-:Y:S01]  /*1200*/  IADD3 RZ, P1, PT, R10, R10, RZ ;  /* 0x0000000a0aff7210 */ /* 0x000fe20007f3e0ff */
[----:B------:R-:W-:Y:S02]  /*1210*/  IMAD.MOV.U32 R7, RZ, RZ, RZ ;  /* 0x000000ffff077224 */ /* 0x000fe400078e00ff */
[----:B------:R-:W-:-:S04]  /*1220*/  IMAD.HI.U32 R11, R8, -0x36f0255e, RZ ;  /* 0xc90fdaa2080b7827 */ /* 0x000fc800078e00ff */
[----:B------:R-:W-:-:S04]  /*1230*/  IMAD.WIDE.U32 R6, R13, -0x36f0255e, R6 ;  /* 0xc90fdaa20d067825 */ /* 0x000fc800078e0006 */
[C---:B------:R-:W-:Y:S02]  /*1240*/  IMAD R13, R8.reuse, -0x36f0255e, RZ ;  /* 0xc90fdaa2080d7824 */ /* 0x040fe400078e02ff */
[----:B------:R-:W-:-:S04]  /*1250*/  IMAD.WIDE.U32 R6, P2, R8, 0x2168c235, R6 ;  /* 0x2168c23508067825 */ /* 0x000fc80007840006 */
[----:B------:R-:W-:Y:S01]  /*1260*/  IMAD.X R8, RZ, RZ, R11, P2 ;  /* 0x000000ffff087224 */ /* 0x000fe200010e060b */
[----:B------:R-:W-:Y:S02]  /*1270*/  IADD3 R7, P2, PT, R13, R7, RZ ;  /* 0x000000070d077210 */ /* 0x000fe40007f5e0ff */
[----:B------:R-:W-:Y:S02]  /*1280*/  IADD3.X RZ, P1, PT, R6, R6, RZ, P1, !PT ;  /* 0x0000000606ff7210 */ /* 0x000fe40000f3e4ff */
[C---:B------:R-:W-:Y:S01]  /*1290*/  ISETP.GT.U32.AND P3, PT, R7.reuse, RZ, PT ;  /* 0x000000ff0700720c */ /* 0x040fe20003f64070 */
[----:B------:R-:W-:Y:S01]  /*12a0*/  IMAD.X R8, RZ, RZ, R8, P2 ;  /* 0x000000ffff087224 */ /* 0x000fe200010e0608 */
[----:B------:R-:W-:-:S04]  /*12b0*/  IADD3.X R6, P2, PT, R7, R7, RZ, P1, !PT ;  /* 0x0000000707067210 */ /* 0x000fc80000f5e4ff */
[C---:B------:R-:W-:Y:S01]  /*12c0*/  ISETP.GT.AND.EX P1, PT, R8.reuse, RZ, PT, P3 ;  /* 0x000000ff0800720c */ /* 0x040fe20003f24330 */
[----:B------:R-:W-:-:S03]  /*12d0*/  IMAD.X R11, R8, 0x1, R8, P2 ;  /* 0x00000001080b7824 */ /* 0x000fc600010e0608 */
[----:B------:R-:W-:Y:S02]  /*12e0*/  SEL R6, R6, R7, P1 ;  /* 0x0000000706067207 */ /* 0x000fe40000800000 */
[----:B------:R-:W-:Y:S02]  /*12f0*/  SEL R7, R11, R8, P1 ;  /* 0x000000080b077207 */ /* 0x000fe40000800000 */
[----:B------:R-:W-:Y:S02]  /*1300*/  IADD3 R8, P2, PT, R6, 0x1, RZ ;  /* 0x0000000106087810 */ /* 0x000fe40007f5e0ff */
[----:B------:R-:W-:Y:S02]  /*1310*/  SEL R6, RZ, 0xffffffff, !P1 ;  /* 0xffffffffff067807 */ /* 0x000fe40004800000 */
[----:B------:R-:W-:Y:S01]  /*1320*/  LOP3.LUT P1, R27, R27, 0x80000000, RZ, 0xc0, !PT ;  /* 0x800000001b1b7812 */ /* 0x000fe2000782c0ff */
[----:B------:R-:W-:Y:S02]  /*1330*/  IMAD.X R7, RZ, RZ, R7, P2 ;  /* 0x000000ffff077224 */ /* 0x000fe400010e0607 */
[----:B------:R-:W-:Y:S01]  /*1340*/  IMAD.IADD R6, R6, 0x1, -R9 ;  /* 0x0000000106067824 */ /* 0x000fe200078e0a09 */
[----:B------:R-:W-:-:S02]  /*1350*/  SHF.R.U32.HI R9, RZ, 0x1e, R5 ;  /* 0x0000001eff097819 */ /* 0x000fc40000011605 */
[----:B------:R-:W-:Y:S01]  /*1360*/  SHF.R.U64 R8, R8, 0xa, R7 ;  /* 0x0000000a08087819 */ /* 0x000fe20000001207 */
[----:B------:R-:W-:Y:S01]  /*1370*/  IMAD.SHL.U32 R6, R6, 0x100000, RZ ;  /* 0x0010000006067824 */ /* 0x000fe200078e00ff */
[----:B------:R-:W-:Y:S02]  /*1380*/  LEA.HI R4, R4, R9, RZ, 0x1 ;  /* 0x0000000904047211 */ /* 0x000fe400078f08ff */
[----:B------:R-:W-:Y:S02]  /*1390*/  IADD3 R8, P2, PT, R8, 0x1, RZ ;  /* 0x0000000108087810 */ /* 0x000fe40007f5e0ff */
[----:B------:R-:W-:Y:S01]  /*13a0*/  @!P0 LOP3.LUT R27, R27, 0x80000000, RZ, 0x3c, !PT ;  /* 0x800000001b1b8812 */ /* 0x000fe200078e3cff */
[----:B------:R-:W-:Y:S01]  /*13b0*/  @P1 IMAD.MOV R4, RZ, RZ, -R4 ;  /* 0x000000ffff041224 */ /* 0x000fe200078e0a04 */
[----:B------:R-:W-:-:S04]  /*13c0*/  LEA.HI.X R7, R7, RZ, RZ, 0x16, P2 ;  /* 0x000000ff07077211 */ /* 0x000fc800010fb4ff */
[--C-:B------:R-:W-:Y:S02]  /*13d0*/  SHF.R.U64 R8, R8, 0x1, R7.reuse ;  /* 0x0000000108087819 */ /* 0x100fe40000001207 */
[----:B------:R-:W-:Y:S02]  /*13e0*/  SHF.R.U32.HI R5, RZ, 0x1, R7 ;  /* 0x00000001ff057819 */ /* 0x000fe40000011607 */
[----:B------:R-:W-:-:S04]  /*13f0*/  IADD3 R8, P2, P3, RZ, RZ, R8 ;  /* 0x000000ffff087210 */ /* 0x000fc80007b5e008 */
[----:B------:R-:W-:-:S04]  /*1400*/  IADD3.X R6, PT, PT, R6, 0x3fe00000, R5, P2, P3 ;  /* 0x3fe0000006067810 */ /* 0x000fc800017e6405 */
[----:B------:R-:W-:-:S07]  /*1410*/  LOP3.LUT R9, R6, R27, RZ, 0xfc, !PT ;  /* 0x0000001b06097212 */ /* 0x000fce00078efcff */
.L_x_24:
[----:B------:R-:W-:-:S04]  /*1420*/  IMAD.MOV.U32 R15, RZ, RZ, 0x0 ;  /* 0x00000000ff0f7424 */ /* 0x000fc800078e00ff */
[----:B------:R-:W-:Y:S05]  /*1430*/  RET.REL.NODEC R14 `(_Z8kuramotoPiPdS0_S0_S0_id) ;  /* 0xffffffe80ef07950 */ /* 0x000fea0003c3ffff */
.L_x_31:
        /* <DEDUP_REMOVED lines=12> */
.L_x_33:


//--------------------- .nv.global.init           --------------------------
	.section	.nv.global.init,"aw",@progbits
	.align	16
.nv.global.init:
	.type		__cudart_sin_cos_coeffs,@object
	.size		__cudart_sin_cos_coeffs,(__cudart_i2opi_d - __cudart_sin_cos_coeffs)
__cudart_sin_cos_coeffs:
        /*0000*/ 	.byte	0x46, 0xd2, 0xb0, 0x2c, 0xf1, 0xe5, 0x5a, 0xbe, 0x92, 0xe3, 0xac, 0x69, 0xe3, 0x1d, 0xc7, 0x3e
        /*0010*/ 	.byte	0xa1, 0x62, 0xdb, 0x19, 0xa0, 0x01, 0x2a, 0xbf, 0x18, 0x08, 0x11, 0x11, 0x11, 0x11, 0x81, 0x3f
        /*0020*/ 	.byte	0x54, 0x55, 0x55, 0x55, 0x55, 0x55, 0xc5, 0xbf, 0x00, 0x00, 0x00, 0x00, 0x00, 0x00, 0x00, 0x00
        /*0030*/ 	.byte	0x00, 0x00, 0x00, 0x00, 0x00, 0x00, 0x00, 0x00, 0x64, 0x81, 0xfd, 0x20, 0x83, 0xff, 0xa8, 0xbd
        /*0040*/ 	.byte	0x28, 0x85, 0xef, 0xc1, 0xa7, 0xee, 0x21, 0x3e, 0xd9, 0xe6, 0x06, 0x8e, 0x4f, 0x7e, 0x92, 0xbe
        /*0050*/ 	.byte	0xe9, 0xbc, 0xdd, 0x19, 0xa0, 0x01, 0xfa, 0x3e, 0x47, 0x5d, 0xc1, 0x16, 0x6c, 0xc1, 0x56, 0xbf
        /*0060*/ 	.byte	0x51, 0x55, 0x55, 0x55, 0x55, 0x55, 0xa5, 0x3f, 0x00, 0x00, 0x00, 0x00, 0x00, 0x00, 0xe0, 0xbf
        /*0070*/ 	.byte	0x00, 0x00, 0x00, 0x00, 0x00, 0x00, 0xf0, 0x3f, 0x00, 0x00, 0x00, 0x00, 0x00, 0x00, 0x00, 0x00
	.type		__cudart_i2opi_d,@object
	.size		__cudart_i2opi_d,(.L_0 - __cudart_i2opi_d)
__cudart_i2opi_d:
        /* <DEDUP_REMOVED lines=9> */
.L_0:


//--------------------- .nv.shared.reserved.0     --------------------------
	.section	.nv.shared.reserved.0,"aw",@nobits
	.weak		__nv_reservedSMEM_offset_0_alias
	.size		__nv_reservedSMEM_offset_0_alias, 0, 64
	.other		__nv_reservedSMEM_offset_0_alias,@"STO_CUDA_RESERVED_SHARED STV_DEFAULT"
__nv_reservedSMEM_offset_0_alias:
	.zero		0
	.zero		64


//--------------------- .nv.constant0._Z12update_thetaPdS_S_S_S_i --------------------------
	.section	.nv.constant0._Z12update_thetaPdS_S_S_S_i,"a",@progbits
	.sectionflags	@""
	.align	4
.nv.constant0._Z12update_thetaPdS_S_S_S_i:
	.zero		940


//--------------------- .nv.constant0._Z8kuramotoPiPdS0_S0_S0_id --------------------------
	.section	.nv.constant0._Z8kuramotoPiPdS0_S0_S0_id,"a",@progbits
	.sectionflags	@""
	.align	4
.nv.constant0._Z8kuramotoPiPdS0_S0_S0_id:
	.zero		952


//--------------------- SYMBOLS --------------------------

	.type		.nv.reservedSmem.offset0,@object
	.size		.nv.reservedSmem.offset0,0x4
